//
// Generated by NVIDIA NVVM Compiler
//
// Compiler Build ID: CL-36424714
// Cuda compilation tools, release 13.0, V13.0.88
// Based on NVVM 20.0.0
//

.version 9.0
.target sm_100
.address_size 64

	// .globl	_Z9histogramPiPxxi
.extern .shared .align 16 .b8 sharedpartitions[];

.visible .entry _Z9histogramPiPxxi(
	.param .u64 .ptr .align 1 _Z9histogramPiPxxi_param_0,
	.param .u64 .ptr .align 1 _Z9histogramPiPxxi_param_1,
	.param .u64 _Z9histogramPiPxxi_param_2,
	.param .u32 _Z9histogramPiPxxi_param_3
)
{
	.reg .pred 	%p<17>;
	.reg .b32 	%r<105>;
	.reg .b32 	%f<26>;
	.reg .b64 	%rd<23>;

	ld.param.u64 	%rd9, [_Z9histogramPiPxxi_param_0];
	ld.param.u64 	%rd7, [_Z9histogramPiPxxi_param_1];
	ld.param.u64 	%rd8, [_Z9histogramPiPxxi_param_2];
	ld.param.u32 	%r28, [_Z9histogramPiPxxi_param_3];
	cvta.to.global.u64 	%rd1, %rd9;
	mov.u32 	%r104, %tid.x;
	mov.u32 	%r2, %ntid.x;
	mov.u32 	%r29, %ctaid.x;
	mad.lo.s32 	%r30, %r2, %r29, %r104;
	cvt.u64.u32 	%rd2, %r30;
	shl.b32 	%r31, %r28, 2;
	mov.u32 	%r32, sharedpartitions;
	add.s32 	%r3, %r32, %r31;
	setp.ge.s32 	%p1, %r104, %r28;
	@%p1 bra 	$L__BB0_7;
	add.s32 	%r33, %r104, %r2;
	max.u32 	%r34, %r28, %r33;
	setp.lt.u32 	%p2, %r33, %r28;
	selp.u32 	%r35, 1, 0, %p2;
	add.s32 	%r36, %r33, %r35;
	sub.s32 	%r37, %r34, %r36;
	div.u32 	%r38, %r37, %r2;
	add.s32 	%r4, %r38, %r35;
	and.b32  	%r39, %r4, 3;
	setp.eq.s32 	%p3, %r39, 3;
	mov.u32 	%r100, %r104;
	@%p3 bra 	$L__BB0_4;
	add.s32 	%r40, %r4, 1;
	and.b32  	%r41, %r40, 3;
	shl.b32 	%r42, %r104, 2;
	add.s32 	%r44, %r42, %r31;
	add.s32 	%r98, %r32, %r44;
	shl.b32 	%r6, %r2, 2;
	neg.s32 	%r97, %r41;
	mad.lo.s32 	%r100, %r2, %r41, %r104;
$L__BB0_3:
	.pragma "nounroll";
	mov.b32 	%r46, 0;
	st.shared.u32 	[%r98], %r46;
	add.s32 	%r98, %r98, %r6;
	add.s32 	%r97, %r97, 1;
	setp.ne.s32 	%p4, %r97, 0;
	@%p4 bra 	$L__BB0_3;
$L__BB0_4:
	setp.lt.u32 	%p5, %r4, 3;
	@%p5 bra 	$L__BB0_7;
	shl.b32 	%r50, %r2, 2;
$L__BB0_6:
	shl.b32 	%r47, %r100, 2;
	add.s32 	%r48, %r3, %r47;
	mov.b32 	%r49, 0;
	st.shared.u32 	[%r48], %r49;
	add.s32 	%r51, %r48, %r50;
	st.shared.u32 	[%r51], %r49;
	add.s32 	%r52, %r51, %r50;
	st.shared.u32 	[%r52], %r49;
	add.s32 	%r53, %r52, %r50;
	st.shared.u32 	[%r53], %r49;
	add.s32 	%r100, %r50, %r100;
	setp.lt.s32 	%p6, %r100, %r28;
	@%p6 bra 	$L__BB0_6;
$L__BB0_7:
	bar.sync 	0;
	setp.le.s64 	%p7, %rd8, %rd2;
	@%p7 bra 	$L__BB0_9;
	cvt.rn.f32.s32 	%f1, %r28;
	setp.lt.s32 	%p8, %r28, 1;
	mul.f32 	%f2, %f1, 0f4B000000;
	selp.f32 	%f3, %f2, %f1, %p8;
	selp.f32 	%f4, 0fC1B80000, 0f00000000, %p8;
	mov.b32 	%r58, %f3;
	add.s32 	%r59, %r58, -1060439283;
	and.b32  	%r60, %r59, -8388608;
	sub.s32 	%r61, %r58, %r60;
	mov.b32 	%f5, %r61;
	cvt.rn.f32.s32 	%f6, %r60;
	fma.rn.f32 	%f7, %f6, 0f34000000, %f4;
	add.f32 	%f8, %f5, 0fBF800000;
	fma.rn.f32 	%f9, %f8, 0f3DC6B27F, 0fBE2C7F30;
	fma.rn.f32 	%f10, %f9, %f8, 0f3E2FCF2A;
	fma.rn.f32 	%f11, %f10, %f8, 0fBE374E43;
	fma.rn.f32 	%f12, %f11, %f8, 0f3E520BF4;
	fma.rn.f32 	%f13, %f12, %f8, 0fBE763C8B;
	fma.rn.f32 	%f14, %f13, %f8, 0f3E93BF99;
	fma.rn.f32 	%f15, %f14, %f8, 0fBEB8AA49;
	fma.rn.f32 	%f16, %f15, %f8, 0f3EF6384A;
	fma.rn.f32 	%f17, %f16, %f8, 0fBF38AA3B;
	mul.f32 	%f18, %f8, %f17;
	mul.f32 	%f19, %f8, %f18;
	fma.rn.f32 	%f20, %f8, 0f3FB8AA3B, %f19;
	add.f32 	%f21, %f7, %f20;
	setp.gt.u32 	%p9, %r58, 2139095039;
	fma.rn.f32 	%f22, %f3, 0f7F800000, 0f7F800000;
	selp.f32 	%f23, %f22, %f21, %p9;
	setp.eq.f32 	%p10, %f3, 0f00000000;
	cvt.rpi.f32.f32 	%f24, %f23;
	selp.f32 	%f25, 0fFF800000, %f24, %p10;
	cvt.rzi.u32.f32 	%r57, %f25;
	cvta.to.global.u64 	%rd10, %rd7;
	shl.b64 	%rd11, %rd2, 3;
	add.s64 	%rd12, %rd10, %rd11;
	ld.global.u32 	%r55, [%rd12];
	mov.b32 	%r56, 0;
	// begin inline asm
	bfe.u32 %r54, %r55, %r56, %r57;
	// end inline asm
	shl.b32 	%r62, %r54, 2;
	add.s32 	%r63, %r3, %r62;
	atom.shared.add.u32 	%r64, [%r63], 1;
$L__BB0_9:
	setp.ge.s32 	%p11, %r104, %r28;
	bar.sync 	0;
	@%p11 bra 	$L__BB0_16;
	add.s32 	%r65, %r104, %r2;
	max.u32 	%r66, %r28, %r65;
	setp.lt.u32 	%p12, %r65, %r28;
	selp.u32 	%r67, 1, 0, %p12;
	add.s32 	%r68, %r65, %r67;
	sub.s32 	%r69, %r66, %r68;
	div.u32 	%r70, %r69, %r2;
	add.s32 	%r16, %r70, %r67;
	and.b32  	%r71, %r16, 3;
	setp.eq.s32 	%p13, %r71, 3;
	@%p13 bra 	$L__BB0_13;
	add.s32 	%r72, %r16, 1;
	and.b32  	%r73, %r72, 3;
	shl.b32 	%r74, %r104, 2;
	add.s32 	%r76, %r74, %r31;
	add.s32 	%r102, %r32, %r76;
	shl.b32 	%r18, %r2, 2;
	mul.wide.u32 	%rd13, %r104, 4;
	add.s64 	%rd22, %rd1, %rd13;
	mul.wide.u32 	%rd4, %r2, 4;
	neg.s32 	%r101, %r73;
	mad.lo.s32 	%r104, %r2, %r73, %r104;
$L__BB0_12:
	.pragma "nounroll";
	ld.shared.u32 	%r78, [%r102];
	atom.global.add.u32 	%r79, [%rd22], %r78;
	add.s32 	%r102, %r102, %r18;
	add.s64 	%rd22, %rd22, %rd4;
	add.s32 	%r101, %r101, 1;
	setp.ne.s32 	%p14, %r101, 0;
	@%p14 bra 	$L__BB0_12;
$L__BB0_13:
	setp.lt.u32 	%p15, %r16, 3;
	@%p15 bra 	$L__BB0_16;
	shl.b32 	%r85, %r2, 2;
$L__BB0_15:
	mul.wide.u32 	%rd14, %r104, 4;
	add.s64 	%rd15, %rd1, %rd14;
	shl.b32 	%r80, %r104, 2;
	add.s32 	%r81, %r3, %r80;
	ld.shared.u32 	%r82, [%r81];
	atom.global.add.u32 	%r83, [%rd15], %r82;
	add.s32 	%r84, %r104, %r2;
	mul.wide.u32 	%rd16, %r84, 4;
	add.s64 	%rd17, %rd1, %rd16;
	add.s32 	%r86, %r81, %r85;
	ld.shared.u32 	%r87, [%r86];
	atom.global.add.u32 	%r88, [%rd17], %r87;
	add.s32 	%r89, %r84, %r2;
	mul.wide.u32 	%rd18, %r89, 4;
	add.s64 	%rd19, %rd1, %rd18;
	add.s32 	%r90, %r86, %r85;
	ld.shared.u32 	%r91, [%r90];
	atom.global.add.u32 	%r92, [%rd19], %r91;
	add.s32 	%r93, %r89, %r2;
	mul.wide.u32 	%rd20, %r93, 4;
	add.s64 	%rd21, %rd1, %rd20;
	add.s32 	%r94, %r90, %r85;
	ld.shared.u32 	%r95, [%r94];
	atom.global.add.u32 	%r96, [%rd21], %r95;
	add.s32 	%r104, %r93, %r2;
	setp.lt.s32 	%p16, %r104, %r28;
	@%p16 bra 	$L__BB0_15;
$L__BB0_16:
	ret;

}
	// .globl	_Z10prefixScanPiS_ix
.visible .entry _Z10prefixScanPiS_ix(
	.param .u64 .ptr .align 1 _Z10prefixScanPiS_ix_param_0,
	.param .u64 .ptr .align 1 _Z10prefixScanPiS_ix_param_1,
	.param .u32 _Z10prefixScanPiS_ix_param_2,
	.param .u64 _Z10prefixScanPiS_ix_param_3
)
{
	.reg .pred 	%p<8>;
	.reg .b32 	%r<52>;
	.reg .b64 	%rd<9>;

	ld.param.u64 	%rd2, [_Z10prefixScanPiS_ix_param_0];
	ld.param.u64 	%rd1, [_Z10prefixScanPiS_ix_param_1];
	ld.param.u32 	%r15, [_Z10prefixScanPiS_ix_param_2];
	cvta.to.global.u64 	%rd3, %rd2;
	mov.u32 	%r1, %tid.x;
	shl.b32 	%r2, %r1, 1;
	mul.wide.u32 	%rd4, %r2, 4;
	add.s64 	%rd5, %rd3, %rd4;
	ld.global.u32 	%r17, [%rd5];
	shl.b32 	%r18, %r1, 3;
	mov.u32 	%r19, sharedpartitions;
	add.s32 	%r3, %r19, %r18;
	or.b32  	%r4, %r2, 1;
	ld.global.u32 	%r20, [%rd5+4];
	st.shared.v2.u32 	[%r3], {%r17, %r20};
	shr.s32 	%r47, %r15, 1;
	setp.lt.s32 	%p1, %r47, 1;
	mov.b32 	%r49, 1;
	@%p1 bra 	$L__BB1_5;
	mov.b32 	%r49, 1;
$L__BB1_2:
	bar.sync 	0;
	setp.ge.s32 	%p2, %r1, %r47;
	@%p2 bra 	$L__BB1_4;
	mul.lo.s32 	%r22, %r49, %r4;
	shl.b32 	%r23, %r22, 2;
	add.s32 	%r25, %r19, %r23;
	ld.shared.u32 	%r26, [%r25+-4];
	shl.b32 	%r27, %r49, 2;
	add.s32 	%r28, %r25, %r27;
	ld.shared.u32 	%r29, [%r28+-4];
	add.s32 	%r30, %r29, %r26;
	st.shared.u32 	[%r28+-4], %r30;
$L__BB1_4:
	shl.b32 	%r49, %r49, 1;
	shr.u32 	%r9, %r47, 1;
	setp.gt.u32 	%p3, %r47, 1;
	mov.u32 	%r47, %r9;
	@%p3 bra 	$L__BB1_2;
$L__BB1_5:
	setp.ne.s32 	%p4, %r1, 0;
	@%p4 bra 	$L__BB1_7;
	shl.b32 	%r31, %r15, 2;
	add.s32 	%r33, %r19, %r31;
	mov.b32 	%r34, 0;
	st.shared.u32 	[%r33+-4], %r34;
$L__BB1_7:
	setp.lt.s32 	%p5, %r15, 2;
	@%p5 bra 	$L__BB1_12;
	mov.b32 	%r50, 1;
$L__BB1_9:
	shr.u32 	%r49, %r49, 1;
	bar.sync 	0;
	setp.ge.u32 	%p6, %r1, %r50;
	@%p6 bra 	$L__BB1_11;
	mul.lo.s32 	%r36, %r49, %r4;
	shl.b32 	%r37, %r36, 2;
	add.s32 	%r39, %r19, %r37;
	ld.shared.u32 	%r40, [%r39+-4];
	shl.b32 	%r41, %r49, 2;
	add.s32 	%r42, %r39, %r41;
	ld.shared.u32 	%r43, [%r42+-4];
	st.shared.u32 	[%r39+-4], %r43;
	add.s32 	%r44, %r43, %r40;
	st.shared.u32 	[%r42+-4], %r44;
$L__BB1_11:
	shl.b32 	%r50, %r50, 1;
	setp.lt.s32 	%p7, %r50, %r15;
	@%p7 bra 	$L__BB1_9;
$L__BB1_12:
	cvta.to.global.u64 	%rd6, %rd1;
	bar.sync 	0;
	ld.shared.v2.u32 	{%r45, %r46}, [%r3];
	add.s64 	%rd8, %rd6, %rd4;
	st.global.u32 	[%rd8], %r45;
	st.global.u32 	[%rd8+4], %r46;
	ret;

}
	// .globl	_Z7ReorderPxPiixS_
.visible .entry _Z7ReorderPxPiixS_(
	.param .u64 .ptr .align 1 _Z7ReorderPxPiixS__param_0,
	.param .u64 .ptr .align 1 _Z7ReorderPxPiixS__param_1,
	.param .u32 _Z7ReorderPxPiixS__param_2,
	.param .u64 _Z7ReorderPxPiixS__param_3,
	.param .u64 .ptr .align 1 _Z7ReorderPxPiixS__param_4
)
{
	.reg .pred 	%p<5>;
	.reg .b32 	%r<15>;
	.reg .b32 	%f<26>;
	.reg .b64 	%rd<16>;

	ld.param.u64 	%rd2, [_Z7ReorderPxPiixS__param_0];
	ld.param.u64 	%rd3, [_Z7ReorderPxPiixS__param_1];
	ld.param.u32 	%r1, [_Z7ReorderPxPiixS__param_2];
	ld.param.u64 	%rd5, [_Z7ReorderPxPiixS__param_3];
	ld.param.u64 	%rd4, [_Z7ReorderPxPiixS__param_4];
	mov.u32 	%r2, %tid.x;
	mov.u32 	%r3, %ntid.x;
	mov.u32 	%r4, %ctaid.x;
	mad.lo.s32 	%r5, %r3, %r4, %r2;
	cvt.u64.u32 	%rd1, %r5;
	setp.le.s64 	%p1, %rd5, %rd1;
	@%p1 bra 	$L__BB2_2;
	cvta.to.global.u64 	%rd6, %rd2;
	cvta.to.global.u64 	%rd7, %rd3;
	cvta.to.global.u64 	%rd8, %rd4;
	cvt.rn.f32.s32 	%f1, %r1;
	setp.lt.s32 	%p2, %r1, 1;
	mul.f32 	%f2, %f1, 0f4B000000;
	selp.f32 	%f3, %f2, %f1, %p2;
	selp.f32 	%f4, 0fC1B80000, 0f00000000, %p2;
	mov.b32 	%r10, %f3;
	add.s32 	%r11, %r10, -1060439283;
	and.b32  	%r12, %r11, -8388608;
	sub.s32 	%r13, %r10, %r12;
	mov.b32 	%f5, %r13;
	cvt.rn.f32.s32 	%f6, %r12;
	fma.rn.f32 	%f7, %f6, 0f34000000, %f4;
	add.f32 	%f8, %f5, 0fBF800000;
	fma.rn.f32 	%f9, %f8, 0f3DC6B27F, 0fBE2C7F30;
	fma.rn.f32 	%f10, %f9, %f8, 0f3E2FCF2A;
	fma.rn.f32 	%f11, %f10, %f8, 0fBE374E43;
	fma.rn.f32 	%f12, %f11, %f8, 0f3E520BF4;
	fma.rn.f32 	%f13, %f12, %f8, 0fBE763C8B;
	fma.rn.f32 	%f14, %f13, %f8, 0f3E93BF99;
	fma.rn.f32 	%f15, %f14, %f8, 0fBEB8AA49;
	fma.rn.f32 	%f16, %f15, %f8, 0f3EF6384A;
	fma.rn.f32 	%f17, %f16, %f8, 0fBF38AA3B;
	mul.f32 	%f18, %f8, %f17;
	mul.f32 	%f19, %f8, %f18;
	fma.rn.f32 	%f20, %f8, 0f3FB8AA3B, %f19;
	add.f32 	%f21, %f7, %f20;
	setp.gt.u32 	%p3, %r10, 2139095039;
	fma.rn.f32 	%f22, %f3, 0f7F800000, 0f7F800000;
	selp.f32 	%f23, %f22, %f21, %p3;
	setp.eq.f32 	%p4, %f3, 0f00000000;
	cvt.rpi.f32.f32 	%f24, %f23;
	selp.f32 	%f25, 0fFF800000, %f24, %p4;
	cvt.rzi.u32.f32 	%r9, %f25;
	shl.b64 	%rd9, %rd1, 3;
	add.s64 	%rd10, %rd6, %rd9;
	ld.global.u32 	%r7, [%rd10];
	mov.b32 	%r8, 0;
	// begin inline asm
	bfe.u32 %r6, %r7, %r8, %r9;
	// end inline asm
	mul.wide.u32 	%rd11, %r6, 4;
	add.s64 	%rd12, %rd7, %rd11;
	atom.global.add.u32 	%r14, [%rd12], 1;
	ld.global.u64 	%rd13, [%rd10];
	mul.wide.s32 	%rd14, %r14, 8;
	add.s64 	%rd15, %rd8, %rd14;
	st.global.u64 	[%rd15], %rd13;
$L__BB2_2:
	ret;

}


// ===== COMPILED SASS (sm_100) =====

	.target	sm_100

	.elftype	@"ET_EXEC"


//--------------------- .note.nv.tkinfo           --------------------------
	.section	.note.nv.tkinfo,"",@"SHT_NOTE"
	.sectionflags	@"SHF_NOTE_NV_TKINFO"
	.tkinfo
        /*0018*/ 	.word	0x00000002
        /*0030*/ 	.string	""
        /*0030*/ 	.string	"ptxas"
        /*0030*/ 	.string	"Cuda compilation tools, release 13.0, V13.0.88"
        /*0030*/ 	.string	"Build cuda_13.0.r13.0/compiler.36424714_0"
        /*0030*/ 	.string	"-arch sm_100 -m 64 "



//--------------------- .note.nv.cuinfo           --------------------------
	.section	.note.nv.cuinfo,"",@"SHT_NOTE"
	.sectionflags	@"SHF_NOTE_NV_CUINFO"
        /*0018*/ 	.short	0x0002
        /*001a*/ 	.short	0x0064
        /*001c*/ 	.short	0x0082
	.zero		2


//--------------------- .nv.info                  --------------------------
	.section	.nv.info,"",@"SHT_CUDA_INFO"
	.align	4


	//----- nvinfo : EIATTR_REGCOUNT
	.align		4
        /*0000*/ 	.byte	0x04, 0x2f
        /*0002*/ 	.short	(.L_1 - .L_0)
	.align		4
.L_0:
        /*0004*/ 	.word	index@(_Z9histogramPiPxxi)
        /*0008*/ 	.word	0x0000001c


	//----- nvinfo : EIATTR_FRAME_SIZE
	.align		4
.L_1:
        /*000c*/ 	.byte	0x04, 0x11
        /*000e*/ 	.short	(.L_3 - .L_2)
	.align		4
.L_2:
        /*0010*/ 	.word	index@(_Z9histogramPiPxxi)
        /*0014*/ 	.word	0x00000000


	//----- nvinfo : EIATTR_REGCOUNT
	.align		4
.L_3:
        /*0018*/ 	.byte	0x04, 0x2f
        /*001a*/ 	.short	(.L_5 - .L_4)
	.align		4
.L_4:
        /*001c*/ 	.word	index@(_Z10prefixScanPiS_ix)
        /*0020*/ 	.word	0x0000000d


	//----- nvinfo : EIATTR_FRAME_SIZE
	.align		4
.L_5:
        /*0024*/ 	.byte	0x04, 0x11
        /*0026*/ 	.short	(.L_7 - .L_6)
	.align		4
.L_6:
        /*0028*/ 	.word	index@(_Z10prefixScanPiS_ix)
        /*002c*/ 	.word	0x00000000


	//----- nvinfo : EIATTR_REGCOUNT
	.align		4
.L_7:
        /*0030*/ 	.byte	0x04, 0x2f
        /*0032*/ 	.short	(.L_9 - .L_8)
	.align		4
.L_8:
        /*0034*/ 	.word	index@(_Z7ReorderPxPiixS_)
        /*0038*/ 	.word	0x0000000c


	//----- nvinfo : EIATTR_FRAME_SIZE
	.align		4
.L_9:
        /*003c*/ 	.byte	0x04, 0x11
        /*003e*/ 	.short	(.L_11 - .L_10)
	.align		4
.L_10:
        /*0040*/ 	.word	index@(_Z7ReorderPxPiixS_)
        /*0044*/ 	.word	0x00000000


	//----- nvinfo : EIATTR_MIN_STACK_SIZE
	.align		4
.L_11:
        /*0048*/ 	.byte	0x04, 0x12
        /*004a*/ 	.short	(.L_13 - .L_12)
	.align		4
.L_12:
        /*004c*/ 	.word	index@(_Z7ReorderPxPiixS_)
        /*0050*/ 	.word	0x00000000


	//----- nvinfo : EIATTR_MIN_STACK_SIZE
	.align		4
.L_13:
        /*0054*/ 	.byte	0x04, 0x12
        /*0056*/ 	.short	(.L_15 - .L_14)
	.align		4
.L_14:
        /*0058*/ 	.word	index@(_Z10prefixScanPiS_ix)
        /*005c*/ 	.word	0x00000000


	//----- nvinfo : EIATTR_MIN_STACK_SIZE
	.align		4
.L_15:
        /*0060*/ 	.byte	0x04, 0x12
        /*0062*/ 	.short	(.L_17 - .L_16)
	.align		4
.L_16:
        /*0064*/ 	.word	index@(_Z9histogramPiPxxi)
        /*0068*/ 	.word	0x00000000
.L_17:


//--------------------- .nv.compat                --------------------------
	.section	.nv.compat,"",@"SHT_CUDA_COMPAT_INFO"
	.align	4
        /*0000*/ 	.byte	0x02, 0x09, 0x00, 0x00, 0x02, 0x02, 0x01, 0x00, 0x02, 0x05, 0x05, 0x00, 0x03, 0x07, 0x01, 0x01
        /*0010*/ 	.byte	0x02, 0x03, 0x00, 0x00, 0x02, 0x06, 0x01, 0x00, 0x04, 0x0b, 0x08, 0x00, 0x09, 0x00, 0x00, 0x00
        /*0020*/ 	.byte	0x00, 0x00, 0x00, 0x00


//--------------------- .nv.info._Z7ReorderPxPiixS_ --------------------------
	.section	.nv.info._Z7ReorderPxPiixS_,"",@"SHT_CUDA_INFO"
	.sectionflags	@""
	.align	4


	//----- nvinfo : EIATTR_CUDA_API_VERSION
	.align		4
        /*0000*/ 	.byte	0x04, 0x37
        /*0002*/ 	.short	(.L_19 - .L_18)
.L_18:
        /*0004*/ 	.word	0x00000082


	//----- nvinfo : EIATTR_KPARAM_INFO
	.align		4
.L_19:
        /*0008*/ 	.byte	0x04, 0x17
        /*000a*/ 	.short	(.L_21 - .L_20)
.L_20:
        /*000c*/ 	.word	0x00000000
        /*0010*/ 	.short	0x0004
        /*0012*/ 	.short	0x0020
        /*0014*/ 	.byte	0x00, 0xf5, 0x21, 0x00


	//----- nvinfo : EIATTR_KPARAM_INFO
	.align		4
.L_21:
        /*0018*/ 	.byte	0x04, 0x17
        /*001a*/ 	.short	(.L_23 - .L_22)
.L_22:
        /*001c*/ 	.word	0x00000000
        /*0020*/ 	.short	0x0003
        /*0022*/ 	.short	0x0018
        /*0024*/ 	.byte	0x00, 0xf0, 0x21, 0x00


	//----- nvinfo : EIATTR_KPARAM_INFO
	.align		4
.L_23:
        /*0028*/ 	.byte	0x04, 0x17
        /*002a*/ 	.short	(.L_25 - .L_24)
.L_24:
        /*002c*/ 	.word	0x00000000
        /*0030*/ 	.short	0x0002
        /*0032*/ 	.short	0x0010
        /*0034*/ 	.byte	0x00, 0xf0, 0x11, 0x00


	//----- nvinfo : EIATTR_KPARAM_INFO
	.align		4
.L_25:
        /*0038*/ 	.byte	0x04, 0x17
        /*003a*/ 	.short	(.L_27 - .L_26)
.L_26:
        /*003c*/ 	.word	0x00000000
        /*0040*/ 	.short	0x0001
        /*0042*/ 	.short	0x0008
        /*0044*/ 	.byte	0x00, 0xf5, 0x21, 0x00


	//----- nvinfo : EIATTR_KPARAM_INFO
	.align		4
.L_27:
        /*0048*/ 	.byte	0x04, 0x17
        /*004a*/ 	.short	(.L_29 - .L_28)
.L_28:
        /*004c*/ 	.word	0x00000000
        /*0050*/ 	.short	0x0000
        /*0052*/ 	.short	0x0000
        /*0054*/ 	.byte	0x00, 0xf5, 0x21, 0x00


	//----- nvinfo : EIATTR_SPARSE_MMA_MASK
	.align		4
.L_29:
        /*0058*/ 	.byte	0x03, 0x50
        /*005a*/ 	.short	0x0000


	//----- nvinfo : EIATTR_MAXREG_COUNT
	.align		4
        /*005c*/ 	.byte	0x03, 0x1b
        /*005e*/ 	.short	0x00ff


	//----- nvinfo : EIATTR_MERCURY_ISA_VERSION
	.align		4
        /*0060*/ 	.byte	0x03, 0x5f
        /*0062*/ 	.short	0x0101


	//----- nvinfo : EIATTR_VRC_CTA_INIT_COUNT
	.align		4
        /*0064*/ 	.byte	0x02, 0x4a
	.zero		1
	.zero		1


	//----- nvinfo : EIATTR_EXIT_INSTR_OFFSETS
	.align		4
        /*0068*/ 	.byte	0x04, 0x1c
        /*006a*/ 	.short	(.L_31 - .L_30)


	//   ....[0]....
.L_30:
        /*006c*/ 	.word	0x00000080


	//   ....[1]....
        /*0070*/ 	.word	0x000003b0


	//----- nvinfo : EIATTR_CBANK_PARAM_SIZE
	.align		4
.L_31:
        /*0074*/ 	.byte	0x03, 0x19
        /*0076*/ 	.short	0x0028


	//----- nvinfo : EIATTR_PARAM_CBANK
	.align		4
        /*0078*/ 	.byte	0x04, 0x0a
        /*007a*/ 	.short	(.L_33 - .L_32)
	.align		4
.L_32:
        /*007c*/ 	.word	index@(.nv.constant0._Z7ReorderPxPiixS_)
        /*0080*/ 	.short	0x0380
        /*0082*/ 	.short	0x0028


	//----- nvinfo : EIATTR_SW_WAR
	.align		4
.L_33:
        /*0084*/ 	.byte	0x04, 0x36
        /*0086*/ 	.short	(.L_35 - .L_34)
.L_34:
        /*0088*/ 	.word	0x00000008
.L_35:


//--------------------- .nv.info._Z10prefixScanPiS_ix --------------------------
	.section	.nv.info._Z10prefixScanPiS_ix,"",@"SHT_CUDA_INFO"
	.sectionflags	@""
	.align	4


	//----- nvinfo : EIATTR_CUDA_API_VERSION
	.align		4
        /*0000*/ 	.byte	0x04, 0x37
        /*0002*/ 	.short	(.L_37 - .L_36)
.L_36:
        /*0004*/ 	.word	0x00000082


	//----- nvinfo : EIATTR_KPARAM_INFO
	.align		4
.L_37:
        /*0008*/ 	.byte	0x04, 0x17
        /*000a*/ 	.short	(.L_39 - .L_38)
.L_38:
        /*000c*/ 	.word	0x00000000
        /*0010*/ 	.short	0x0003
        /*0012*/ 	.short	0x0018
        /*0014*/ 	.byte	0x00, 0xf0, 0x21, 0x00


	//----- nvinfo : EIATTR_KPARAM_INFO
	.align		4
.L_39:
        /*0018*/ 	.byte	0x04, 0x17
        /*001a*/ 	.short	(.L_41 - .L_40)
.L_40:
        /*001c*/ 	.word	0x00000000
        /*0020*/ 	.short	0x0002
        /*0022*/ 	.short	0x0010
        /*0024*/ 	.byte	0x00, 0xf0, 0x11, 0x00


	//----- nvinfo : EIATTR_KPARAM_INFO
	.align		4
.L_41:
        /*0028*/ 	.byte	0x04, 0x17
        /*002a*/ 	.short	(.L_43 - .L_42)
.L_42:
        /*002c*/ 	.word	0x00000000
        /*0030*/ 	.short	0x0001
        /*0032*/ 	.short	0x0008
        /*0034*/ 	.byte	0x00, 0xf5, 0x21, 0x00


	//----- nvinfo : EIATTR_KPARAM_INFO
	.align		4
.L_43:
        /*0038*/ 	.byte	0x04, 0x17
        /*003a*/ 	.short	(.L_45 - .L_44)
.L_44:
        /*003c*/ 	.word	0x00000000
        /*0040*/ 	.short	0x0000
        /*0042*/ 	.short	0x0000
        /*0044*/ 	.byte	0x00, 0xf5, 0x21, 0x00


	//----- nvinfo : EIATTR_SPARSE_MMA_MASK
	.align		4
.L_45:
        /*0048*/ 	.byte	0x03, 0x50
        /*004a*/ 	.short	0x0000


	//----- nvinfo : EIATTR_MAXREG_COUNT
	.align		4
        /*004c*/ 	.byte	0x03, 0x1b
        /*004e*/ 	.short	0x00ff


	//----- nvinfo : EIATTR_NUM_BARRIERS
	.align		4
        /*0050*/ 	.byte	0x02, 0x4c
        /*0052*/ 	.byte	0x01
	.zero		1


	//----- nvinfo : EIATTR_MERCURY_ISA_VERSION
	.align		4
        /*0054*/ 	.byte	0x03, 0x5f
        /*0056*/ 	.short	0x0101


	//----- nvinfo : EIATTR_VRC_CTA_INIT_COUNT
	.align		4
        /*0058*/ 	.byte	0x02, 0x4a
	.zero		1
	.zero		1


	//----- nvinfo : EIATTR_EXIT_INSTR_OFFSETS
	.align		4
        /*005c*/ 	.byte	0x04, 0x1c
        /*005e*/ 	.short	(.L_47 - .L_46)


	//   ....[0]....
.L_46:
        /*0060*/ 	.word	0x000003e0


	//----- nvinfo : EIATTR_CBANK_PARAM_SIZE
	.align		4
.L_47:
        /*0064*/ 	.byte	0x03, 0x19
        /*0066*/ 	.short	0x0020


	//----- nvinfo : EIATTR_PARAM_CBANK
	.align		4
        /*0068*/ 	.byte	0x04, 0x0a
        /*006a*/ 	.short	(.L_49 - .L_48)
	.align		4
.L_48:
        /*006c*/ 	.word	index@(.nv.constant0._Z10prefixScanPiS_ix)
        /*0070*/ 	.short	0x0380
        /*0072*/ 	.short	0x0020


	//----- nvinfo : EIATTR_SW_WAR
	.align		4
.L_49:
        /*0074*/ 	.byte	0x04, 0x36
        /*0076*/ 	.short	(.L_51 - .L_50)
.L_50:
        /*0078*/ 	.word	0x00000008
.L_51:


//--------------------- .nv.info._Z9histogramPiPxxi --------------------------
	.section	.nv.info._Z9histogramPiPxxi,"",@"SHT_CUDA_INFO"
	.sectionflags	@""
	.align	4


	//----- nvinfo : EIATTR_CUDA_API_VERSION
	.align		4
        /*0000*/ 	.byte	0x04, 0x37
        /*0002*/ 	.short	(.L_53 - .L_52)
.L_52:
        /*0004*/ 	.word	0x00000082


	//----- nvinfo : EIATTR_KPARAM_INFO
	.align		4
.L_53:
        /*0008*/ 	.byte	0x04, 0x17
        /*000a*/ 	.short	(.L_55 - .L_54)
.L_54:
        /*000c*/ 	.word	0x00000000
        /*0010*/ 	.short	0x0003
        /*0012*/ 	.short	0x0018
        /*0014*/ 	.byte	0x00, 0xf0, 0x11, 0x00


	//----- nvinfo : EIATTR_KPARAM_INFO
	.align		4
.L_55:
        /*0018*/ 	.byte	0x04, 0x17
        /*001a*/ 	.short	(.L_57 - .L_56)
.L_56:
        /*001c*/ 	.word	0x00000000
        /*0020*/ 	.short	0x0002
        /*0022*/ 	.short	0x0010
        /*0024*/ 	.byte	0x00, 0xf0, 0x21, 0x00


	//----- nvinfo : EIATTR_KPARAM_INFO
	.align		4
.L_57:
        /*0028*/ 	.byte	0x04, 0x17
        /*002a*/ 	.short	(.L_59 - .L_58)
.L_58:
        /*002c*/ 	.word	0x00000000
        /*0030*/ 	.short	0x0001
        /*0032*/ 	.short	0x0008
        /*0034*/ 	.byte	0x00, 0xf5, 0x21, 0x00


	//----- nvinfo : EIATTR_KPARAM_INFO
	.align		4
.L_59:
        /*0038*/ 	.byte	0x04, 0x17
        /*003a*/ 	.short	(.L_61 - .L_60)
.L_60:
        /*003c*/ 	.word	0x00000000
        /*0040*/ 	.short	0x0000
        /*0042*/ 	.short	0x0000
        /*0044*/ 	.byte	0x00, 0xf5, 0x21, 0x00


	//----- nvinfo : EIATTR_SPARSE_MMA_MASK
	.align		4
.L_61:
        /*0048*/ 	.byte	0x03, 0x50
        /*004a*/ 	.short	0x0000


	//----- nvinfo : EIATTR_MAXREG_COUNT
	.align		4
        /*004c*/ 	.byte	0x03, 0x1b
        /*004e*/ 	.short	0x00ff


	//----- nvinfo : EIATTR_NUM_BARRIERS
	.align		4
        /*0050*/ 	.byte	0x02, 0x4c
        /*0052*/ 	.byte	0x01
	.zero		1


	//----- nvinfo : EIATTR_MERCURY_ISA_VERSION
	.align		4
        /*0054*/ 	.byte	0x03, 0x5f
        /*0056*/ 	.short	0x0101


	//----- nvinfo : EIATTR_VRC_CTA_INIT_COUNT
	.align		4
        /*0058*/ 	.byte	0x02, 0x4a
	.zero		1
	.zero		1


	//----- nvinfo : EIATTR_EXIT_INSTR_OFFSETS
	.align		4
        /*005c*/ 	.byte	0x04, 0x1c
        /*005e*/ 	.short	(.L_63 - .L_62)


	//   ....[0]....
.L_62:
        /*0060*/ 	.word	0x00000790


	//   ....[1]....
        /*0064*/ 	.word	0x00000a80


	//   ....[2]....
        /*0068*/ 	.word	0x00000bf0


	//----- nvinfo : EIATTR_CRS_STACK_SIZE
	.align		4
.L_63:
        /*006c*/ 	.byte	0x04, 0x1e
        /*006e*/ 	.short	(.L_65 - .L_64)
.L_64:
        /*0070*/ 	.word	0x00000000


	//----- nvinfo : EIATTR_CBANK_PARAM_SIZE
	.align		4
.L_65:
        /*0074*/ 	.byte	0x03, 0x19
        /*0076*/ 	.short	0x001c


	//----- nvinfo : EIATTR_PARAM_CBANK
	.align		4
        /*0078*/ 	.byte	0x04, 0x0a
        /*007a*/ 	.short	(.L_67 - .L_66)
	.align		4
.L_66:
        /*007c*/ 	.word	index@(.nv.constant0._Z9histogramPiPxxi)
        /*0080*/ 	.short	0x0380
        /*0082*/ 	.short	0x001c


	//----- nvinfo : EIATTR_SW_WAR
	.align		4
.L_67:
        /*0084*/ 	.byte	0x04, 0x36
        /*0086*/ 	.short	(.L_69 - .L_68)
.L_68:
        /*0088*/ 	.word	0x00000008
.L_69:


//--------------------- .nv.callgraph             --------------------------
	.section	.nv.callgraph,"",@"SHT_CUDA_CALLGRAPH"
	.align	4
	.sectionentsize	8
	.align		4
        /*0000*/ 	.word	0x00000000
	.align		4
        /*0004*/ 	.word	0xffffffff
	.align		4
        /*0008*/ 	.word	0x00000000
	.align		4
        /*000c*/ 	.word	0xfffffffe
	.align		4
        /*0010*/ 	.word	0x00000000
	.align		4
        /*0014*/ 	.word	0xfffffffd
	.align		4
        /*0018*/ 	.word	0x00000000
	.align		4
        /*001c*/ 	.word	0xfffffffc


//--------------------- .text._Z7ReorderPxPiixS_  --------------------------
	.section	.text._Z7ReorderPxPiixS_,"ax",@progbits
	.align	128
        .global         _Z7ReorderPxPiixS_
        .type           _Z7ReorderPxPiixS_,@function
        .size           _Z7ReorderPxPiixS_,(.L_x_19 - _Z7ReorderPxPiixS_)
        .other          _Z7ReorderPxPiixS_,@"STO_CUDA_ENTRY STV_DEFAULT"
_Z7ReorderPxPiixS_:
.text._Z7ReorderPxPiixS_:
[----:B------:R-:W-:Y:S01]  /*0000*/  LDC R1, c[0x0][0x37c] ;  /* 0x0000df00ff017b82 */ /* 0x000fe20000000800 */
[----:B------:R-:W0:Y:S01]  /*0010*/  S2R R0, SR_TID.X ;  /* 0x0000000000007919 */ /* 0x000e220000002100 */
[----:B------:R-:W0:Y:S01]  /*0020*/  LDCU UR4, c[0x0][0x360] ;  /* 0x00006c00ff0477ac */ /* 0x000e220008000800 */
[----:B------:R-:W0:Y:S01]  /*0030*/  S2R R3, SR_CTAID.X ;  /* 0x0000000000037919 */ /* 0x000e220000002500 */
[----:B------:R-:W1:Y:S01]  /*0040*/  LDCU.64 UR6, c[0x0][0x398] ;  /* 0x00007300ff0677ac */ /* 0x000e620008000a00 */
[----:B0-----:R-:W-:-:S05]  /*0050*/  IMAD R0, R3, UR4, R0 ;  /* 0x0000000403007c24 */ /* 0x001fca000f8e0200 */
[----:B-1----:R-:W-:-:S04]  /*0060*/  ISETP.GE.U32.AND P0, PT, R0, UR6, PT ;  /* 0x0000000600007c0c */ /* 0x002fc8000bf06070 */
[----:B------:R-:W-:-:S13]  /*0070*/  ISETP.GE.AND.EX P0, PT, RZ, UR7, PT, P0 ;  /* 0x00000007ff007c0c */ /* 0x000fda000bf06300 */
[----:B------:R-:W-:Y:S05]  /*0080*/  @P0 EXIT ;  /* 0x000000000000094d */ /* 0x000fea0003800000 */
[----:B------:R-:W0:Y:S01]  /*0090*/  LDCU.64 UR6, c[0x0][0x380] ;  /* 0x00007000ff0677ac */ /* 0x000e220008000a00 */
[----:B------:R-:W1:Y:S01]  /*00a0*/  LDC R4, c[0x0][0x390] ;  /* 0x0000e400ff047b82 */ /* 0x000e620000000800 */
[----:B------:R-:W2:Y:S01]  /*00b0*/  LDCU.64 UR4, c[0x0][0x358] ;  /* 0x00006b00ff0477ac */ /* 0x000ea20008000a00 */
[----:B0-----:R-:W-:-:S04]  /*00c0*/  LEA R2, P0, R0, UR6, 0x3 ;  /* 0x0000000600027c11 */ /* 0x001fc8000f8018ff */
[----:B------:R-:W-:-:S05]  /*00d0*/  LEA.HI.X R3, R0, UR7, RZ, 0x3, P0 ;  /* 0x0000000700037c11 */ /* 0x000fca00080f1cff */
[----:B--2---:R-:W2:Y:S01]  /*00e0*/  LDG.E R0, desc[UR4][R2.64] ;  /* 0x0000000402007981 */ /* 0x004ea2000c1e1900 */
[----:B-1----:R-:W-:Y:S01]  /*00f0*/  ISETP.GE.AND P0, PT, R4, 0x1, PT ;  /* 0x000000010400780c */ /* 0x002fe20003f06270 */
[----:B------:R-:W-:Y:S01]  /*0100*/  HFMA2 R9, -RZ, RZ, 1.443359375, -0.2030029296875 ;  /* 0x3dc6b27fff097431 */ /* 0x000fe200000001ff */
[----:B------:R-:W-:-:S11]  /*0110*/  I2FP.F32.S32 R4, R4 ;  /* 0x0000000400047245 */ /* 0x000fd60000201400 */
[----:B------:R-:W-:-:S05]  /*0120*/  @!P0 FMUL R4, R4, 8388608 ;  /* 0x4b00000004048820 */ /* 0x000fca0000400000 */
[----:B------:R-:W-:-:S04]  /*0130*/  IADD3 R5, PT, PT, R4, -0x3f3504f3, RZ ;  /* 0xc0cafb0d04057810 */ /* 0x000fc80007ffe0ff */
[----:B------:R-:W-:-:S04]  /*0140*/  LOP3.LUT R7, R5, 0xff800000, RZ, 0xc0, !PT ;  /* 0xff80000005077812 */ /* 0x000fc800078ec0ff */
[-C--:B------:R-:W-:Y:S02]  /*0150*/  IADD3 R5, PT, PT, R4, -R7.reuse, RZ ;  /* 0x8000000704057210 */ /* 0x080fe40007ffe0ff */
[----:B------:R-:W-:Y:S02]  /*0160*/  I2FP.F32.S32 R6, R7 ;  /* 0x0000000700067245 */ /* 0x000fe40000201400 */
[----:B------:R-:W-:Y:S01]  /*0170*/  MOV R7, 0x7f800000 ;  /* 0x7f80000000077802 */ /* 0x000fe20000000f00 */
[----:B------:R-:W-:-:S04]  /*0180*/  FADD R8, R5, -1 ;  /* 0xbf80000005087421 */ /* 0x000fc80000000000 */
[----:B------:R-:W-:-:S04]  /*0190*/  FFMA R5, R8, R9, -0.16845393180847167969 ;  /* 0xbe2c7f3008057423 */ /* 0x000fc80000000009 */
[----:B------:R-:W-:-:S04]  /*01a0*/  FFMA R5, R8, R5, 0.1716887056827545166 ;  /* 0x3e2fcf2a08057423 */ /* 0x000fc80000000005 */
[----:B------:R-:W-:-:S04]  /*01b0*/  FFMA R5, R8, R5, -0.17900948226451873779 ;  /* 0xbe374e4308057423 */ /* 0x000fc80000000005 */
[----:B------:R-:W-:-:S04]  /*01c0*/  FFMA R5, R8, R5, 0.20512372255325317383 ;  /* 0x3e520bf408057423 */ /* 0x000fc80000000005 */
[----:B------:R-:W-:-:S04]  /*01d0*/  FFMA R5, R8, R5, -0.24046532809734344482 ;  /* 0xbe763c8b08057423 */ /* 0x000fc80000000005 */
[----:B------:R-:W-:-:S04]  /*01e0*/  FFMA R5, R8, R5, 0.28857114911079406738 ;  /* 0x3e93bf9908057423 */ /* 0x000fc80000000005 */
[----:B------:R-:W-:-:S04]  /*01f0*/  FFMA R5, R8, R5, -0.36067417263984680176 ;  /* 0xbeb8aa4908057423 */ /* 0x000fc80000000005 */
[----:B------:R-:W-:-:S04]  /*0200*/  FFMA R5, R8, R5, 0.48089820146560668945 ;  /* 0x3ef6384a08057423 */ /* 0x000fc80000000005 */
[----:B------:R-:W-:-:S04]  /*0210*/  FFMA R5, R8, R5, -0.72134751081466674805 ;  /* 0xbf38aa3b08057423 */ /* 0x000fc80000000005 */
[----:B------:R-:W-:Y:S01]  /*0220*/  FMUL R9, R8, R5 ;  /* 0x0000000508097220 */ /* 0x000fe20000400000 */
[----:B------:R-:W-:Y:S02]  /*0230*/  FSEL R5, RZ, -23, P0 ;  /* 0xc1b80000ff057808 */ /* 0x000fe40000000000 */
[----:B------:R-:W-:Y:S01]  /*0240*/  ISETP.GT.U32.AND P0, PT, R4, 0x7f7fffff, PT ;  /* 0x7f7fffff0400780c */ /* 0x000fe20003f04070 */
[----:B------:R-:W-:Y:S02]  /*0250*/  FMUL R9, R8, R9 ;  /* 0x0000000908097220 */ /* 0x000fe40000400000 */
[----:B------:R-:W-:Y:S02]  /*0260*/  FFMA R5, R6, 1.1920928955078125e-07, R5 ;  /* 0x3400000006057823 */ /* 0x000fe40000000005 */
[----:B------:R-:W-:-:S04]  /*0270*/  FFMA R8, R8, 1.4426950216293334961, R9 ;  /* 0x3fb8aa3b08087823 */ /* 0x000fc80000000009 */
[----:B------:R-:W-:-:S04]  /*0280*/  FADD R8, R5, R8 ;  /* 0x0000000805087221 */ /* 0x000fc80000000000 */
[C---:B------:R-:W-:Y:S01]  /*0290*/  @P0 FFMA R8, R4.reuse, R7, +INF ;  /* 0x7f80000004080423 */ /* 0x040fe20000000007 */
[----:B------:R-:W-:Y:S02]  /*02a0*/  FSETP.NEU.AND P0, PT, R4, RZ, PT ;  /* 0x000000ff0400720b */ /* 0x000fe40003f0d000 */
[----:B------:R-:W0:Y:S03]  /*02b0*/  LDC.64 R4, c[0x0][0x388] ;  /* 0x0000e200ff047b82 */ /* 0x000e260000000a00 */
[----:B------:R-:W1:Y:S02]  /*02c0*/  FRND.CEIL R8, R8 ;  /* 0x0000000800087307 */ /* 0x000e640000209000 */
[----:B-1----:R-:W-:-:S06]  /*02d0*/  FSEL R6, R8, -INF , P0 ;  /* 0xff80000008067808 */ /* 0x002fcc0000000000 */
[----:B------:R-:W1:Y:S02]  /*02e0*/  F2I.U32.TRUNC.NTZ R6, R6 ;  /* 0x0000000600067305 */ /* 0x000e64000020f000 */
[----:B-1----:R-:W-:-:S04]  /*02f0*/  PRMT R7, R6, 0x7604, RZ ;  /* 0x0000760406077816 */ /* 0x002fc800000000ff */
[--C-:B------:R-:W-:Y:S02]  /*0300*/  PRMT R9, RZ, 0x4, R7.reuse ;  /* 0x00000004ff097816 */ /* 0x100fe40000000007 */
[----:B------:R-:W-:Y:S02]  /*0310*/  PRMT R7, RZ, 0x5, R7 ;  /* 0x00000005ff077816 */ /* 0x000fe40000000007 */
[----:B--2---:R-:W-:Y:S01]  /*0320*/  SHF.R.U32.HI R0, RZ, R9, R0 ;  /* 0x00000009ff007219 */ /* 0x004fe20000011600 */
[----:B------:R-:W-:-:S03]  /*0330*/  HFMA2 R9, -RZ, RZ, 0, 5.9604644775390625e-08 ;  /* 0x00000001ff097431 */ /* 0x000fc600000001ff */
[----:B------:R-:W-:-:S05]  /*0340*/  SGXT.U32 R7, R0, R7 ;  /* 0x000000070007721a */ /* 0x000fca0000000000 */
[----:B0-----:R-:W-:Y:S02]  /*0350*/  IMAD.WIDE.U32 R4, R7, 0x4, R4 ;  /* 0x0000000407047825 */ /* 0x001fe400078e0004 */
[----:B------:R-:W0:Y:S04]  /*0360*/  LDC.64 R6, c[0x0][0x3a0] ;  /* 0x0000e800ff067b82 */ /* 0x000e280000000a00 */
[----:B------:R-:W0:Y:S04]  /*0370*/  ATOMG.E.ADD.STRONG.GPU PT, R5, desc[UR4][R4.64], R9 ;  /* 0x80000009040579a8 */ /* 0x000e2800081ef104 */
[----:B------:R-:W2:Y:S01]  /*0380*/  LDG.E.64 R2, desc[UR4][R2.64] ;  /* 0x0000000402027981 */ /* 0x000ea2000c1e1b00 */
[----:B0-----:R-:W-:-:S05]  /*0390*/  IMAD.WIDE R6, R5, 0x8, R6 ;  /* 0x0000000805067825 */ /* 0x001fca00078e0206 */
[----:B--2---:R-:W-:Y:S01]  /*03a0*/  STG.E.64 desc[UR4][R6.64], R2 ;  /* 0x0000000206007986 */ /* 0x004fe2000c101b04 */
[----:B------:R-:W-:Y:S05]  /*03b0*/  EXIT ;  /* 0x000000000000794d */ /* 0x000fea0003800000 */
.L_x_0:
[----:B------:R-:W-:-:S00]  /*03c0*/  BRA `(.L_x_0) ;  /* 0xfffffffc00fc7947 */ /* 0x000fc0000383ffff */
[----:B------:R-:W-:-:S00]  /*03d0*/  NOP ;  /* 0x0000000000007918 */ /* 0x000fc00000000000 */
        /* <DEDUP_REMOVED lines=10> */
.L_x_19:


//--------------------- .text._Z10prefixScanPiS_ix --------------------------
	.section	.text._Z10prefixScanPiS_ix,"ax",@progbits
	.align	128
        .global         _Z10prefixScanPiS_ix
        .type           _Z10prefixScanPiS_ix,@function
        .size           _Z10prefixScanPiS_ix,(.L_x_20 - _Z10prefixScanPiS_ix)
        .other          _Z10prefixScanPiS_ix,@"STO_CUDA_ENTRY STV_DEFAULT"
_Z10prefixScanPiS_ix:
.text._Z10prefixScanPiS_ix:
[----:B------:R-:W-:Y:S01]  /*0000*/  LDC R1, c[0x0][0x37c] ;  /* 0x0000df00ff017b82 */ /* 0x000fe20000000800 */
[----:B------:R-:W0:Y:S07]  /*0010*/  S2R R10, SR_TID.X ;  /* 0x00000000000a7919 */ /* 0x000e2e0000002100 */
[----:B------:R-:W1:Y:S01]  /*0020*/  LDC.64 R2, c[0x0][0x380] ;  /* 0x0000e000ff027b82 */ /* 0x000e620000000a00 */
[----:B------:R-:W2:Y:S01]  /*0030*/  LDCU.64 UR8, c[0x0][0x358] ;  /* 0x00006b00ff0877ac */ /* 0x000ea20008000a00 */
[----:B------:R-:W3:Y:S06]  /*0040*/  LDCU UR6, c[0x0][0x390] ;  /* 0x00007200ff0677ac */ /* 0x000eec0008000800 */
[----:B------:R-:W4:Y:S08]  /*0050*/  S2UR UR5, SR_CgaCtaId ;  /* 0x00000000000579c3 */ /* 0x000f300000008800 */
[----:B------:R-:W5:Y:S01]  /*0060*/  LDC R8, c[0x0][0x390] ;  /* 0x0000e400ff087b82 */ /* 0x000f620000000800 */
[----:B0-----:R-:W-:-:S04]  /*0070*/  IMAD.SHL.U32 R5, R10, 0x2, RZ ;  /* 0x000000020a057824 */ /* 0x001fc800078e00ff */
[----:B-1----:R-:W-:-:S05]  /*0080*/  IMAD.WIDE.U32 R2, R5, 0x4, R2 ;  /* 0x0000000405027825 */ /* 0x002fca00078e0002 */
[----:B--2---:R-:W2:Y:S04]  /*0090*/  LDG.E R6, desc[UR8][R2.64] ;  /* 0x0000000802067981 */ /* 0x004ea8000c1e1900 */
[----:B------:R0:W2:Y:S01]  /*00a0*/  LDG.E R7, desc[UR8][R2.64+0x4] ;  /* 0x0000040802077981 */ /* 0x0000a2000c1e1900 */
[----:B------:R-:W-:Y:S01]  /*00b0*/  UMOV UR4, 0x400 ;  /* 0x0000040000047882 */ /* 0x000fe20000000000 */
[----:B------:R-:W-:Y:S01]  /*00c0*/  ISETP.NE.AND P1, PT, R10, RZ, PT ;  /* 0x000000ff0a00720c */ /* 0x000fe20003f25270 */
[----:B----4-:R-:W-:Y:S01]  /*00d0*/  ULEA UR4, UR5, UR4, 0x18 ;  /* 0x0000000405047291 */ /* 0x010fe2000f8ec0ff */
[----:B-----5:R-:W-:Y:S01]  /*00e0*/  ISETP.GE.AND P2, PT, R8, 0x2, PT ;  /* 0x000000020800780c */ /* 0x020fe20003f46270 */
[----:B---3--:R-:W-:-:S04]  /*00f0*/  USHF.R.S32.HI UR5, URZ, 0x1, UR6 ;  /* 0x00000001ff057899 */ /* 0x008fc80008011406 */
[----:B------:R-:W-:Y:S01]  /*0100*/  LEA R0, R10, UR4, 0x3 ;  /* 0x000000040a007c11 */ /* 0x000fe2000f8e18ff */
[----:B------:R-:W-:Y:S01]  /*0110*/  UISETP.GE.AND UP0, UPT, UR5, 0x1, UPT ;  /* 0x000000010500788c */ /* 0x000fe2000bf06270 */
[----:B0-----:R-:W-:Y:S02]  /*0120*/  IMAD.MOV.U32 R3, RZ, RZ, 0x1 ;  /* 0x00000001ff037424 */ /* 0x001fe400078e00ff */
[----:B------:R-:W-:Y:S01]  /*0130*/  VIADD R2, R5, 0x1 ;  /* 0x0000000105027836 */ /* 0x000fe20000000000 */
[----:B--2---:R0:W-:Y:S05]  /*0140*/  STS.64 [R0], R6 ;  /* 0x0000000600007388 */ /* 0x0041ea0000000a00 */
[----:B------:R-:W-:Y:S05]  /*0150*/  BRA.U !UP0, `(.L_x_1) ;  /* 0x00000001083c7547 */ /* 0x000fea000b800000 */
[----:B------:R-:W-:-:S07]  /*0160*/  HFMA2 R3, -RZ, RZ, 0, 5.9604644775390625e-08 ;  /* 0x00000001ff037431 */ /* 0x000fce00000001ff */
.L_x_2:
[----:B------:R-:W-:Y:S01]  /*0170*/  BAR.SYNC.DEFER_BLOCKING 0x0 ;  /* 0x0000000000007b1d */ /* 0x000fe20000010000 */
[----:B------:R-:W-:Y:S01]  /*0180*/  ISETP.GE.AND P0, PT, R10, UR5, PT ;  /* 0x000000050a007c0c */ /* 0x000fe2000bf06270 */
[----:B------:R-:W-:Y:S02]  /*0190*/  UISETP.GT.U32.AND UP0, UPT, UR5, 0x1, UPT ;  /* 0x000000010500788c */ /* 0x000fe4000bf04070 */
[----:B------:R-:W-:-:S07]  /*01a0*/  USHF.R.U32.HI UR6, URZ, 0x1, UR5 ;  /* 0x00000001ff067899 */ /* 0x000fce0008011605 */
[----:B------:R-:W-:-:S03]  /*01b0*/  UMOV UR5, UR6 ;  /* 0x0000000600057c82 */ /* 0x000fc60008000000 */
[----:B------:R-:W-:-:S05]  /*01c0*/  @!P0 IMAD R4, R2, R3, RZ ;  /* 0x0000000302048224 */ /* 0x000fca00078e02ff */
[----:B------:R-:W-:-:S05]  /*01d0*/  @!P0 LEA R4, R4, UR4, 0x2 ;  /* 0x0000000404048c11 */ /* 0x000fca000f8e10ff */
[C---:B01----:R-:W-:Y:S01]  /*01e0*/  @!P0 IMAD R6, R3.reuse, 0x4, R4 ;  /* 0x0000000403068824 */ /* 0x043fe200078e0204 */
[----:B------:R-:W-:Y:S01]  /*01f0*/  SHF.L.U32 R3, R3, 0x1, RZ ;  /* 0x0000000103037819 */ /* 0x000fe200000006ff */
[----:B------:R-:W-:Y:S04]  /*0200*/  @!P0 LDS R4, [R4+-0x4] ;  /* 0xfffffc0004048984 */ /* 0x000fe80000000800 */
[----:B------:R-:W0:Y:S02]  /*0210*/  @!P0 LDS R7, [R6+-0x4] ;  /* 0xfffffc0006078984 */ /* 0x000e240000000800 */
[----:B0-----:R-:W-:-:S05]  /*0220*/  @!P0 IMAD.IADD R7, R4, 0x1, R7 ;  /* 0x0000000104078824 */ /* 0x001fca00078e0207 */
[----:B------:R1:W-:Y:S01]  /*0230*/  @!P0 STS [R6+-0x4], R7 ;  /* 0xfffffc0706008388 */ /* 0x0003e20000000800 */
[----:B------:R-:W-:Y:S05]  /*0240*/  BRA.U UP0, `(.L_x_2) ;  /* 0xfffffffd00c87547 */ /* 0x000fea000b83ffff */
.L_x_1:
[----:B------:R-:W-:-:S05]  /*0250*/  @!P1 LEA R4, R8, UR4, 0x2 ;  /* 0x0000000408049c11 */ /* 0x000fca000f8e10ff */
[----:B------:R2:W-:Y:S01]  /*0260*/  @!P1 STS [R4+-0x4], RZ ;  /* 0xfffffcff04009388 */ /* 0x0005e20000000800 */
[----:B------:R-:W-:Y:S05]  /*0270*/  @!P2 BRA `(.L_x_3) ;  /* 0x000000000040a947 */ /* 0x000fea0003800000 */
[----:B------:R-:W3:Y:S01]  /*0280*/  LDCU UR6, c[0x0][0x390] ;  /* 0x00007200ff0677ac */ /* 0x000ee20008000800 */
[----:B------:R-:W-:-:S05]  /*0290*/  UMOV UR5, 0x1 ;  /* 0x0000000100057882 */ /* 0x000fca0000000000 */
.L_x_4:
[----:B------:R-:W-:Y:S01]  /*02a0*/  BAR.SYNC.DEFER_BLOCKING 0x0 ;  /* 0x0000000000007b1d */ /* 0x000fe20000010000 */
[----:B------:R-:W-:Y:S01]  /*02b0*/  ISETP.GE.U32.AND P0, PT, R10, UR5, PT ;  /* 0x000000050a007c0c */ /* 0x000fe2000bf06070 */
[----:B------:R-:W-:Y:S01]  /*02c0*/  USHF.L.U32 UR5, UR5, 0x1, URZ ;  /* 0x0000000105057899 */ /* 0x000fe200080006ff */
[----:B------:R-:W-:-:S03]  /*02d0*/  SHF.R.U32.HI R3, RZ, 0x1, R3 ;  /* 0x00000001ff037819 */ /* 0x000fc60000011603 */
[----:B---3--:R-:W-:-:S08]  /*02e0*/  UISETP.GE.AND UP0, UPT, UR5, UR6, UPT ;  /* 0x000000060500728c */ /* 0x008fd0000bf06270 */
[----:B--2-4-:R-:W-:-:S05]  /*02f0*/  @!P0 IMAD R4, R2, R3, RZ ;  /* 0x0000000302048224 */ /* 0x014fca00078e02ff */
[----:B------:R-:W-:-:S05]  /*0300*/  @!P0 LEA R4, R4, UR4, 0x2 ;  /* 0x0000000404048c11 */ /* 0x000fca000f8e10ff */
[----:B01----:R-:W-:Y:S01]  /*0310*/  @!P0 IMAD R7, R3, 0x4, R4 ;  /* 0x0000000403078824 */ /* 0x003fe200078e0204 */
[----:B------:R-:W-:Y:S04]  /*0320*/  @!P0 LDS R6, [R4+-0x4] ;  /* 0xfffffc0004068984 */ /* 0x000fe80000000800 */
[----:B------:R-:W0:Y:S02]  /*0330*/  @!P0 LDS R9, [R7+-0x4] ;  /* 0xfffffc0007098984 */ /* 0x000e240000000800 */
[----:B0-----:R-:W-:Y:S02]  /*0340*/  @!P0 IADD3 R6, PT, PT, R6, R9, RZ ;  /* 0x0000000906068210 */ /* 0x001fe40007ffe0ff */
[----:B------:R4:W-:Y:S04]  /*0350*/  @!P0 STS [R4+-0x4], R9 ;  /* 0xfffffc0904008388 */ /* 0x0009e80000000800 */
[----:B------:R4:W-:Y:S01]  /*0360*/  @!P0 STS [R7+-0x4], R6 ;  /* 0xfffffc0607008388 */ /* 0x0009e20000000800 */
[----:B------:R-:W-:Y:S05]  /*0370*/  BRA.U !UP0, `(.L_x_4) ;  /* 0xfffffffd08c87547 */ /* 0x000fea000b83ffff */
.L_x_3:
[----:B------:R-:W-:Y:S08]  /*0380*/  BAR.SYNC.DEFER_BLOCKING 0x0 ;  /* 0x0000000000007b1d */ /* 0x000ff00000010000 */
[----:B------:R-:W3:Y:S01]  /*0390*/  LDC.64 R2, c[0x0][0x388] ;  /* 0x0000e200ff027b82 */ /* 0x000ee20000000a00 */
[----:B01--4-:R-:W0:Y:S01]  /*03a0*/  LDS.64 R6, [R0] ;  /* 0x0000000000067984 */ /* 0x013e220000000a00 */
[----:B---3--:R-:W-:-:S05]  /*03b0*/  IMAD.WIDE.U32 R2, R5, 0x4, R2 ;  /* 0x0000000405027825 */ /* 0x008fca00078e0002 */
[----:B0-----:R-:W-:Y:S04]  /*03c0*/  STG.E desc[UR8][R2.64], R6 ;  /* 0x0000000602007986 */ /* 0x001fe8000c101908 */
[----:B------:R-:W-:Y:S01]  /*03d0*/  STG.E desc[UR8][R2.64+0x4], R7 ;  /* 0x0000040702007986 */ /* 0x000fe2000c101908 */
[----:B------:R-:W-:Y:S05]  /*03e0*/  EXIT ;  /* 0x000000000000794d */ /* 0x000fea0003800000 */
.L_x_5:
        /* <DEDUP_REMOVED lines=9> */
.L_x_20:


//--------------------- .text._Z9histogramPiPxxi  --------------------------
	.section	.text._Z9histogramPiPxxi,"ax",@progbits
	.align	128
        .global         _Z9histogramPiPxxi
        .type           _Z9histogramPiPxxi,@function
        .size           _Z9histogramPiPxxi,(.L_x_21 - _Z9histogramPiPxxi)
        .other          _Z9histogramPiPxxi,@"STO_CUDA_ENTRY STV_DEFAULT"
_Z9histogramPiPxxi:
.text._Z9histogramPiPxxi:
[----:B------:R-:W-:Y:S01]  /*0000*/  LDC R1, c[0x0][0x37c] ;  /* 0x0000df00ff017b82 */ /* 0x000fe20000000800 */
[----:B------:R-:W0:Y:S07]  /*0010*/  S2R R5, SR_TID.X ;  /* 0x0000000000057919 */ /* 0x000e2e0000002100 */
[----:B------:R-:W1:Y:S01]  /*0020*/  LDC R0, c[0x0][0x398] ;  /* 0x0000e600ff007b82 */ /* 0x000e620000000800 */
[----:B------:R-:W-:Y:S01]  /*0030*/  UMOV UR4, 0x400 ;  /* 0x0000040000047882 */ /* 0x000fe20000000000 */
[----:B------:R-:W-:Y:S06]  /*0040*/  BSSY.RECONVERGENT B0, `(.L_x_6) ;  /* 0x0000040000007945 */ /* 0x000fec0003800200 */
[----:B------:R-:W2:Y:S08]  /*0050*/  S2UR UR5, SR_CgaCtaId ;  /* 0x00000000000579c3 */ /* 0x000eb00000008800 */
[----:B------:R-:W3:Y:S08]  /*0060*/  S2UR UR6, SR_CTAID.X ;  /* 0x00000000000679c3 */ /* 0x000ef00000002500 */
[----:B------:R-:W3:Y:S01]  /*0070*/  LDC R2, c[0x0][0x360] ;  /* 0x0000d800ff027b82 */ /* 0x000ee20000000800 */
[----:B-1----:R-:W-:Y:S01]  /*0080*/  IMAD.SHL.U32 R4, R0, 0x4, RZ ;  /* 0x0000000400047824 */ /* 0x002fe200078e00ff */
[----:B0-----:R-:W-:Y:S01]  /*0090*/  ISETP.GE.AND P0, PT, R5, R0, PT ;  /* 0x000000000500720c */ /* 0x001fe20003f06270 */
[----:B--2---:R-:W-:-:S06]  /*00a0*/  ULEA UR4, UR5, UR4, 0x18 ;  /* 0x0000000405047291 */ /* 0x004fcc000f8ec0ff */
[----:B------:R-:W-:Y:S02]  /*00b0*/  VIADD R3, R4, UR4 ;  /* 0x0000000404037c36 */ /* 0x000fe40008000000 */
[----:B---3--:R-:W-:-:S04]  /*00c0*/  IMAD R14, R2, UR6, R5 ;  /* 0x00000006020e7c24 */ /* 0x008fc8000f8e0205 */
[----:B------:R-:W-:Y:S05]  /*00d0*/  @P0 BRA `(.L_x_7) ;  /* 0x0000000000d80947 */ /* 0x000fea0003800000 */
[----:B------:R-:W0:Y:S01]  /*00e0*/  I2F.U32.RP R11, R2 ;  /* 0x00000002000b7306 */ /* 0x000e220000209000 */
[----:B------:R-:W-:Y:S01]  /*00f0*/  IMAD.IADD R9, R5, 0x1, R2 ;  /* 0x0000000105097824 */ /* 0x000fe200078e0202 */
[----:B------:R-:W-:Y:S01]  /*0100*/  ISETP.NE.U32.AND P2, PT, R2, RZ, PT ;  /* 0x000000ff0200720c */ /* 0x000fe20003f45070 */
[----:B------:R-:W-:Y:S03]  /*0110*/  BSSY.RECONVERGENT B1, `(.L_x_8) ;  /* 0x0000026000017945 */ /* 0x000fe60003800200 */
[CC--:B------:R-:W-:Y:S02]  /*0120*/  ISETP.GE.U32.AND P0, PT, R9.reuse, R0.reuse, PT ;  /* 0x000000000900720c */ /* 0x0c0fe40003f06070 */
[----:B------:R-:W-:Y:S02]  /*0130*/  VIMNMX.U32 R8, PT, PT, R9, R0, !PT ;  /* 0x0000000009087248 */ /* 0x000fe40007fe0000 */
[----:B------:R-:W-:-:S04]  /*0140*/  SEL R10, RZ, 0x1, P0 ;  /* 0x00000001ff0a7807 */ /* 0x000fc80000000000 */
[----:B------:R-:W-:Y:S01]  /*0150*/  IADD3 R9, PT, PT, R8, -R9, -R10 ;  /* 0x8000000908097210 */ /* 0x000fe20007ffe80a */
[----:B0-----:R-:W0:Y:S02]  /*0160*/  MUFU.RCP R11, R11 ;  /* 0x0000000b000b7308 */ /* 0x001e240000001000 */
[----:B0-----:R-:W-:-:S06]  /*0170*/  IADD3 R6, PT, PT, R11, 0xffffffe, RZ ;  /* 0x0ffffffe0b067810 */ /* 0x001fcc0007ffe0ff */
[----:B------:R0:W1:Y:S02]  /*0180*/  F2I.FTZ.U32.TRUNC.NTZ R7, R6 ;  /* 0x0000000600077305 */ /* 0x000064000021f000 */
[----:B0-----:R-:W-:Y:S02]  /*0190*/  HFMA2 R6, -RZ, RZ, 0, 0 ;  /* 0x00000000ff067431 */ /* 0x001fe400000001ff */
[----:B-1----:R-:W-:-:S04]  /*01a0*/  IMAD.MOV R13, RZ, RZ, -R7 ;  /* 0x000000ffff0d7224 */ /* 0x002fc800078e0a07 */
[----:B------:R-:W-:-:S04]  /*01b0*/  IMAD R13, R13, R2, RZ ;  /* 0x000000020d0d7224 */ /* 0x000fc800078e02ff */
[----:B------:R-:W-:-:S06]  /*01c0*/  IMAD.HI.U32 R12, R7, R13, R6 ;  /* 0x0000000d070c7227 */ /* 0x000fcc00078e0006 */
[----:B------:R-:W-:-:S04]  /*01d0*/  IMAD.HI.U32 R7, R12, R9, RZ ;  /* 0x000000090c077227 */ /* 0x000fc800078e00ff */
[----:B------:R-:W-:-:S04]  /*01e0*/  IMAD.MOV R6, RZ, RZ, -R7 ;  /* 0x000000ffff067224 */ /* 0x000fc800078e0a07 */
[----:B------:R-:W-:-:S05]  /*01f0*/  IMAD R9, R2, R6, R9 ;  /* 0x0000000602097224 */ /* 0x000fca00078e0209 */
[----:B------:R-:W-:-:S13]  /*0200*/  ISETP.GE.U32.AND P0, PT, R9, R2, PT ;  /* 0x000000020900720c */ /* 0x000fda0003f06070 */
[----:B------:R-:W-:Y:S01]  /*0210*/  @P0 IMAD.IADD R9, R9, 0x1, -R2 ;  /* 0x0000000109090824 */ /* 0x000fe200078e0a02 */
[----:B------:R-:W-:-:S04]  /*0220*/  @P0 IADD3 R7, PT, PT, R7, 0x1, RZ ;  /* 0x0000000107070810 */ /* 0x000fc80007ffe0ff */
[----:B------:R-:W-:-:S13]  /*0230*/  ISETP.GE.U32.AND P1, PT, R9, R2, PT ;  /* 0x000000020900720c */ /* 0x000fda0003f26070 */
[----:B------:R-:W-:Y:S01]  /*0240*/  @P1 VIADD R7, R7, 0x1 ;  /* 0x0000000107071836 */ /* 0x000fe20000000000 */
[----:B------:R-:W-:-:S05]  /*0250*/  @!P2 LOP3.LUT R7, RZ, R2, RZ, 0x33, !PT ;  /* 0x00000002ff07a212 */ /* 0x000fca00078e33ff */
[----:B------:R-:W-:-:S05]  /*0260*/  IMAD.IADD R6, R10, 0x1, R7 ;  /* 0x000000010a067824 */ /* 0x000fca00078e0207 */
[C---:B------:R-:W-:Y:S02]  /*0270*/  LOP3.LUT R7, R6.reuse, 0x3, RZ, 0xc0, !PT ;  /* 0x0000000306077812 */ /* 0x040fe400078ec0ff */
[----:B------:R-:W-:Y:S02]  /*0280*/  ISETP.GE.U32.AND P1, PT, R6, 0x3, PT ;  /* 0x000000030600780c */ /* 0x000fe40003f26070 */
[----:B------:R-:W-:Y:S02]  /*0290*/  ISETP.NE.AND P0, PT, R7, 0x3, PT ;  /* 0x000000030700780c */ /* 0x000fe40003f05270 */
[----:B------:R-:W-:-:S11]  /*02a0*/  MOV R7, R5 ;  /* 0x0000000500077202 */ /* 0x000fd60000000f00 */
[----:B------:R-:W-:Y:S05]  /*02b0*/  @!P0 BRA `(.L_x_9) ;  /* 0x00000000002c8947 */ /* 0x000fea0003800000 */
[----:B------:R-:W-:Y:S02]  /*02c0*/  VIADD R6, R6, 0x1 ;  /* 0x0000000106067836 */ /* 0x000fe40000000000 */
[----:B------:R-:W-:-:S03]  /*02d0*/  IMAD R7, R5, 0x4, R4 ;  /* 0x0000000405077824 */ /* 0x000fc600078e0204 */
[----:B------:R-:W-:Y:S02]  /*02e0*/  LOP3.LUT R6, R6, 0x3, RZ, 0xc0, !PT ;  /* 0x0000000306067812 */ /* 0x000fe400078ec0ff */
[----:B------:R-:W-:-:S03]  /*02f0*/  IADD3 R9, PT, PT, R7, UR4, RZ ;  /* 0x0000000407097c10 */ /* 0x000fc6000fffe0ff */
[----:B------:R-:W-:Y:S02]  /*0300*/  IMAD R7, R6, R2, R5 ;  /* 0x0000000206077224 */ /* 0x000fe400078e0205 */
[----:B------:R-:W-:-:S07]  /*0310*/  IMAD.MOV R6, RZ, RZ, -R6 ;  /* 0x000000ffff067224 */ /* 0x000fce00078e0a06 */
.L_x_10:
[----:B------:R-:W-:Y:S01]  /*0320*/  VIADD R6, R6, 0x1 ;  /* 0x0000000106067836 */ /* 0x000fe20000000000 */
[----:B------:R0:W-:Y:S04]  /*0330*/  STS [R9], RZ ;  /* 0x000000ff09007388 */ /* 0x0001e80000000800 */
[----:B------:R-:W-:Y:S02]  /*0340*/  ISETP.NE.AND P0, PT, R6, RZ, PT ;  /* 0x000000ff0600720c */ /* 0x000fe40003f05270 */
[----:B0-----:R-:W-:-:S11]  /*0350*/  LEA R9, R2, R9, 0x2 ;  /* 0x0000000902097211 */ /* 0x001fd600078e10ff */
[----:B------:R-:W-:Y:S05]  /*0360*/  @P0 BRA `(.L_x_10) ;  /* 0xfffffffc00ec0947 */ /* 0x000fea000383ffff */
.L_x_9:
[----:B------:R-:W-:Y:S05]  /*0370*/  BSYNC.RECONVERGENT B1 ;  /* 0x0000000000017941 */ /* 0x000fea0003800200 */
.L_x_8:
[----:B------:R-:W-:Y:S05]  /*0380*/  @!P1 BRA `(.L_x_7) ;  /* 0x00000000002c9947 */ /* 0x000fea0003800000 */
.L_x_11:
[----:B0-----:R-:W-:Y:S02]  /*0390*/  IMAD R9, R7, 0x4, R3 ;  /* 0x0000000407097824 */ /* 0x001fe400078e0203 */
[C---:B------:R-:W-:Y:S02]  /*03a0*/  IMAD R7, R2.reuse, 0x4, R7 ;  /* 0x0000000402077824 */ /* 0x040fe400078e0207 */
[C---:B------:R-:W-:Y:S01]  /*03b0*/  IMAD R11, R2.reuse, 0x4, R9 ;  /* 0x00000004020b7824 */ /* 0x040fe200078e0209 */
[----:B------:R0:W-:Y:S02]  /*03c0*/  STS [R9], RZ ;  /* 0x000000ff09007388 */ /* 0x0001e40000000800 */
[----:B------:R-:W-:Y:S02]  /*03d0*/  ISETP.GE.AND P0, PT, R7, R0, PT ;  /* 0x000000000700720c */ /* 0x000fe40003f06270 */
[C---:B------:R-:W-:Y:S01]  /*03e0*/  LEA R13, R2.reuse, R11, 0x2 ;  /* 0x0000000b020d7211 */ /* 0x040fe200078e10ff */
[----:B------:R0:W-:Y:S04]  /*03f0*/  STS [R11], RZ ;  /* 0x000000ff0b007388 */ /* 0x0001e80000000800 */
[----:B------:R-:W-:Y:S01]  /*0400*/  IMAD R6, R2, 0x4, R13 ;  /* 0x0000000402067824 */ /* 0x000fe200078e020d */
[----:B------:R0:W-:Y:S04]  /*0410*/  STS [R13], RZ ;  /* 0x000000ff0d007388 */ /* 0x0001e80000000800 */
[----:B------:R0:W-:Y:S01]  /*0420*/  STS [R6], RZ ;  /* 0x000000ff06007388 */ /* 0x0001e20000000800 */
[----:B------:R-:W-:Y:S05]  /*0430*/  @!P0 BRA `(.L_x_11) ;  /* 0xfffffffc00d48947 */ /* 0x000fea000383ffff */
.L_x_7:
[----:B------:R-:W-:Y:S05]  /*0440*/  BSYNC.RECONVERGENT B0 ;  /* 0x0000000000007941 */ /* 0x000fea0003800200 */
.L_x_6:
[----:B------:R-:W1:Y:S01]  /*0450*/  LDCU.64 UR6, c[0x0][0x390] ;  /* 0x00007200ff0677ac */ /* 0x000e620008000a00 */
[----:B------:R-:W-:Y:S01]  /*0460*/  BSSY.RECONVERGENT B0, `(.L_x_12) ;  /* 0x0000031000007945 */ /* 0x000fe20003800200 */
[----:B------:R-:W-:Y:S01]  /*0470*/  BAR.SYNC.DEFER_BLOCKING 0x0 ;  /* 0x0000000000007b1d */ /* 0x000fe20000010000 */
[----:B------:R-:W-:Y:S02]  /*0480*/  ISETP.GE.AND P1, PT, R5, R0, PT ;  /* 0x000000000500720c */ /* 0x000fe40003f26270 */
[----:B-1----:R-:W-:-:S04]  /*0490*/  ISETP.GE.U32.AND P0, PT, R14, UR6, PT ;  /* 0x000000060e007c0c */ /* 0x002fc8000bf06070 */
[----:B------:R-:W-:Y:S01]  /*04a0*/  ISETP.GE.AND.EX P0, PT, RZ, UR7, PT, P0 ;  /* 0x00000007ff007c0c */ /* 0x000fe2000bf06300 */
[----:B------:R-:W1:-:S12]  /*04b0*/  LDCU.64 UR6, c[0x0][0x358] ;  /* 0x00006b00ff0677ac */ /* 0x000e580008000a00 */
[----:B------:R-:W-:Y:S05]  /*04c0*/  @P0 BRA `(.L_x_13) ;  /* 0x0000000000a80947 */ /* 0x000fea0003800000 */
[----:B------:R-:W2:Y:S02]  /*04d0*/  LDCU.64 UR8, c[0x0][0x388] ;  /* 0x00007100ff0877ac */ /* 0x000ea40008000a00 */
[----:B--2---:R-:W-:-:S04]  /*04e0*/  LEA R8, P0, R14, UR8, 0x3 ;  /* 0x000000080e087c11 */ /* 0x004fc8000f8018ff */
[----:B0-----:R-:W-:-:S05]  /*04f0*/  LEA.HI.X R9, R14, UR9, RZ, 0x3, P0 ;  /* 0x000000090e097c11 */ /* 0x001fca00080f1cff */
[----:B-1----:R0:W2:Y:S01]  /*0500*/  LDG.E R6, desc[UR6][R8.64] ;  /* 0x0000000608067981 */ /* 0x0020a2000c1e1900 */
[----:B------:R-:W-:Y:S01]  /*0510*/  ISETP.GE.AND P0, PT, R0, 0x1, PT ;  /* 0x000000010000780c */ /* 0x000fe20003f06270 */
[----:B------:R-:W-:Y:S01]  /*0520*/  IMAD.MOV.U32 R12, RZ, RZ, 0x3dc6b27f ;  /* 0x3dc6b27fff0c7424 */ /* 0x000fe200078e00ff */
[----:B------:R-:W-:Y:S02]  /*0530*/  I2FP.F32.S32 R7, R0 ;  /* 0x0000000000077245 */ /* 0x000fe40000201400 */
[----:B0-----:R-:W-:-:S09]  /*0540*/  FSEL R8, RZ, -23, P0 ;  /* 0xc1b80000ff087808 */ /* 0x001fd20000000000 */
[----:B------:R-:W-:-:S05]  /*0550*/  @!P0 FMUL R7, R7, 8388608 ;  /* 0x4b00000007078820 */ /* 0x000fca0000400000 */
[C---:B------:R-:W-:Y:S02]  /*0560*/  IADD3 R10, PT, PT, R7.reuse, -0x3f3504f3, RZ ;  /* 0xc0cafb0d070a7810 */ /* 0x040fe40007ffe0ff */
[----:B------:R-:W-:Y:S02]  /*0570*/  ISETP.GT.U32.AND P0, PT, R7, 0x7f7fffff, PT ;  /* 0x7f7fffff0700780c */ /* 0x000fe40003f04070 */
[----:B------:R-:W-:-:S04]  /*0580*/  LOP3.LUT R10, R10, 0xff800000, RZ, 0xc0, !PT ;  /* 0xff8000000a0a7812 */ /* 0x000fc800078ec0ff */
[----:B------:R-:W-:Y:S01]  /*0590*/  I2FP.F32.S32 R9, R10 ;  /* 0x0000000a00097245 */ /* 0x000fe20000201400 */
[----:B------:R-:W-:Y:S01]  /*05a0*/  IMAD.IADD R11, R7, 0x1, -R10 ;  /* 0x00000001070b7824 */ /* 0x000fe200078e0a0a */
[----:B------:R-:W-:-:S03]  /*05b0*/  MOV R10, 0x7f800000 ;  /* 0x7f800000000a7802 */ /* 0x000fc60000000f00 */
[----:B------:R-:W-:Y:S01]  /*05c0*/  FADD R11, R11, -1 ;  /* 0xbf8000000b0b7421 */ /* 0x000fe20000000000 */
[----:B------:R-:W-:-:S03]  /*05d0*/  FFMA R8, R9, 1.1920928955078125e-07, R8 ;  /* 0x3400000009087823 */ /* 0x000fc60000000008 */
        /* <DEDUP_REMOVED lines=9> */
[----:B------:R-:W-:-:S04]  /*0670*/  FMUL R12, R11, R12 ;  /* 0x0000000c0b0c7220 */ /* 0x000fc80000400000 */
[----:B------:R-:W-:-:S04]  /*0680*/  FMUL R12, R11, R12 ;  /* 0x0000000c0b0c7220 */ /* 0x000fc80000400000 */
[----:B------:R-:W-:-:S04]  /*0690*/  FFMA R11, R11, 1.4426950216293334961, R12 ;  /* 0x3fb8aa3b0b0b7823 */ /* 0x000fc8000000000c */
[----:B------:R-:W-:Y:S01]  /*06a0*/  FADD R8, R8, R11 ;  /* 0x0000000b08087221 */ /* 0x000fe20000000000 */
[C---:B------:R-:W-:Y:S01]  /*06b0*/  @P0 FFMA R8, R7.reuse, R10, +INF ;  /* 0x7f80000007080423 */ /* 0x040fe2000000000a */
[----:B------:R-:W-:-:S05]  /*06c0*/  FSETP.NEU.AND P0, PT, R7, RZ, PT ;  /* 0x000000ff0700720b */ /* 0x000fca0003f0d000 */
[----:B------:R-:W0:Y:S02]  /*06d0*/  FRND.CEIL R8, R8 ;  /* 0x0000000800087307 */ /* 0x000e240000209000 */
[----:B0-----:R-:W-:-:S06]  /*06e0*/  FSEL R7, R8, -INF , P0 ;  /* 0xff80000008077808 */ /* 0x001fcc0000000000 */
[----:B------:R-:W0:Y:S02]  /*06f0*/  F2I.U32.TRUNC.NTZ R7, R7 ;  /* 0x0000000700077305 */ /* 0x000e24000020f000 */
[----:B0-----:R-:W-:-:S04]  /*0700*/  PRMT R9, R7, 0x7604, RZ ;  /* 0x0000760407097816 */ /* 0x001fc800000000ff */
[--C-:B------:R-:W-:Y:S02]  /*0710*/  PRMT R11, RZ, 0x4, R9.reuse ;  /* 0x00000004ff0b7816 */ /* 0x100fe40000000009 */
[----:B------:R-:W-:Y:S02]  /*0720*/  PRMT R9, RZ, 0x5, R9 ;  /* 0x00000005ff097816 */ /* 0x000fe40000000009 */
[----:B--2---:R-:W-:-:S04]  /*0730*/  SHF.R.U32.HI R6, RZ, R11, R6 ;  /* 0x0000000bff067219 */ /* 0x004fc80000011606 */
[----:B------:R-:W-:-:S05]  /*0740*/  SGXT.U32 R6, R6, R9 ;  /* 0x000000090606721a */ /* 0x000fca0000000000 */
[----:B------:R-:W-:-:S05]  /*0750*/  IMAD R6, R6, 0x4, R3 ;  /* 0x0000000406067824 */ /* 0x000fca00078e0203 */
[----:B------:R2:W-:Y:S02]  /*0760*/  ATOMS.POPC.INC.32 RZ, [R6+URZ] ;  /* 0x0000000006ff7f8c */ /* 0x0005e4000d8000ff */
.L_x_13:
[----:B-1----:R-:W-:Y:S05]  /*0770*/  BSYNC.RECONVERGENT B0 ;  /* 0x0000000000007941 */ /* 0x002fea0003800200 */
.L_x_12:
[----:B------:R-:W-:Y:S06]  /*0780*/  BAR.SYNC.DEFER_BLOCKING 0x0 ;  /* 0x0000000000007b1d */ /* 0x000fec0000010000 */
[----:B------:R-:W-:Y:S05]  /*0790*/  @P1 EXIT ;  /* 0x000000000000194d */ /* 0x000fea0003800000 */
[----:B0-----:R-:W0:Y:S01]  /*07a0*/  I2F.U32.RP R11, R2 ;  /* 0x00000002000b7306 */ /* 0x001e220000209000 */
[----:B------:R-:W-:Y:S01]  /*07b0*/  IMAD.IADD R9, R5, 0x1, R2 ;  /* 0x0000000105097824 */ /* 0x000fe200078e0202 */
[----:B------:R-:W-:Y:S01]  /*07c0*/  ISETP.NE.U32.AND P2, PT, R2, RZ, PT ;  /* 0x000000ff0200720c */ /* 0x000fe20003f45070 */
[----:B------:R-:W-:Y:S03]  /*07d0*/  BSSY.RECONVERGENT B0, `(.L_x_14) ;  /* 0x000002a000007945 */ /* 0x000fe60003800200 */
[CC--:B------:R-:W-:Y:S02]  /*07e0*/  ISETP.GE.U32.AND P0, PT, R9.reuse, R0.reuse, PT ;  /* 0x000000000900720c */ /* 0x0c0fe40003f06070 */
[----:B------:R-:W-:Y:S02]  /*07f0*/  VIMNMX.U32 R8, PT, PT, R9, R0, !PT ;  /* 0x0000000009087248 */ /* 0x000fe40007fe0000 */
[----:B------:R-:W-:-:S04]  /*0800*/  SEL R10, RZ, 0x1, P0 ;  /* 0x00000001ff0a7807 */ /* 0x000fc80000000000 */
[----:B------:R-:W-:Y:S01]  /*0810*/  IADD3 R9, PT, PT, R8, -R9, -R10 ;  /* 0x8000000908097210 */ /* 0x000fe20007ffe80a */
[----:B0-----:R-:W2:Y:S02]  /*0820*/  MUFU.RCP R11, R11 ;  /* 0x0000000b000b7308 */ /* 0x001ea40000001000 */
[----:B--2---:R-:W-:-:S06]  /*0830*/  VIADD R6, R11, 0xffffffe ;  /* 0x0ffffffe0b067836 */ /* 0x004fcc0000000000 */
[----:B------:R0:W1:Y:S02]  /*0840*/  F2I.FTZ.U32.TRUNC.NTZ R7, R6 ;  /* 0x0000000600077305 */ /* 0x000064000021f000 */
[----:B0-----:R-:W-:Y:S01]  /*0850*/  IMAD.MOV.U32 R6, RZ, RZ, RZ ;  /* 0x000000ffff067224 */ /* 0x001fe200078e00ff */
[----:B-1----:R-:W-:-:S05]  /*0860*/  IADD3 R13, PT, PT, RZ, -R7, RZ ;  /* 0x80000007ff0d7210 */ /* 0x002fca0007ffe0ff */
[----:B------:R-:W-:-:S04]  /*0870*/  IMAD R13, R13, R2, RZ ;  /* 0x000000020d0d7224 */ /* 0x000fc800078e02ff */
[----:B------:R-:W-:-:S06]  /*0880*/  IMAD.HI.U32 R12, R7, R13, R6 ;  /* 0x0000000d070c7227 */ /* 0x000fcc00078e0006 */
[----:B------:R-:W-:-:S05]  /*0890*/  IMAD.HI.U32 R11, R12, R9, RZ ;  /* 0x000000090c0b7227 */ /* 0x000fca00078e00ff */
[----:B------:R-:W-:-:S05]  /*08a0*/  IADD3 R6, PT, PT, -R11, RZ, RZ ;  /* 0x000000ff0b067210 */ /* 0x000fca0007ffe1ff */
[----:B------:R-:W-:Y:S02]  /*08b0*/  IMAD R9, R2, R6, R9 ;  /* 0x0000000602097224 */ /* 0x000fe400078e0209 */
[----:B------:R-:W0:Y:S03]  /*08c0*/  LDC.64 R6, c[0x0][0x380] ;  /* 0x0000e000ff067b82 */ /* 0x000e260000000a00 */
[----:B------:R-:W-:-:S13]  /*08d0*/  ISETP.GE.U32.AND P0, PT, R9, R2, PT ;  /* 0x000000020900720c */ /* 0x000fda0003f06070 */
[----:B------:R-:W-:Y:S01]  /*08e0*/  @P0 IMAD.IADD R9, R9, 0x1, -R2 ;  /* 0x0000000109090824 */ /* 0x000fe200078e0a02 */
[----:B------:R-:W-:-:S04]  /*08f0*/  @P0 IADD3 R11, PT, PT, R11, 0x1, RZ ;  /* 0x000000010b0b0810 */ /* 0x000fc80007ffe0ff */
[----:B------:R-:W-:-:S13]  /*0900*/  ISETP.GE.U32.AND P1, PT, R9, R2, PT ;  /* 0x000000020900720c */ /* 0x000fda0003f26070 */
[----:B------:R-:W-:Y:S01]  /*0910*/  @P1 VIADD R11, R11, 0x1 ;  /* 0x000000010b0b1836 */ /* 0x000fe20000000000 */
[----:B------:R-:W-:-:S04]  /*0920*/  @!P2 LOP3.LUT R11, RZ, R2, RZ, 0x33, !PT ;  /* 0x00000002ff0ba212 */ /* 0x000fc800078e33ff */
[----:B------:R-:W-:-:S04]  /*0930*/  IADD3 R10, PT, PT, R10, R11, RZ ;  /* 0x0000000b0a0a7210 */ /* 0x000fc80007ffe0ff */
[C---:B------:R-:W-:Y:S02]  /*0940*/  LOP3.LUT R8, R10.reuse, 0x3, RZ, 0xc0, !PT ;  /* 0x000000030a087812 */ /* 0x040fe400078ec0ff */
[----:B------:R-:W-:Y:S02]  /*0950*/  ISETP.GE.U32.AND P1, PT, R10, 0x3, PT ;  /* 0x000000030a00780c */ /* 0x000fe40003f26070 */
[----:B------:R-:W-:-:S13]  /*0960*/  ISETP.NE.AND P0, PT, R8, 0x3, PT ;  /* 0x000000030800780c */ /* 0x000fda0003f05270 */
[----:B0-----:R-:W-:Y:S05]  /*0970*/  @!P0 BRA `(.L_x_15) ;  /* 0x00000000003c8947 */ /* 0x001fea0003800000 */
[----:B------:R-:W0:Y:S01]  /*0980*/  LDC.64 R8, c[0x0][0x380] ;  /* 0x0000e000ff087b82 */ /* 0x000e220000000a00 */
[----:B------:R-:W-:Y:S01]  /*0990*/  VIADD R10, R10, 0x1 ;  /* 0x000000010a0a7836 */ /* 0x000fe20000000000 */
[----:B------:R-:W-:-:S04]  /*09a0*/  LEA R4, R5, R4, 0x2 ;  /* 0x0000000405047211 */ /* 0x000fc800078e10ff */
[----:B------:R-:W-:Y:S01]  /*09b0*/  LOP3.LUT R10, R10, 0x3, RZ, 0xc0, !PT ;  /* 0x000000030a0a7812 */ /* 0x000fe200078ec0ff */
[----:B------:R-:W-:Y:S02]  /*09c0*/  VIADD R11, R4, UR4 ;  /* 0x00000004040b7c36 */ /* 0x000fe40008000000 */
[----:B0-----:R-:W-:-:S04]  /*09d0*/  IMAD.WIDE.U32 R8, R5, 0x4, R8 ;  /* 0x0000000405087825 */ /* 0x001fc800078e0008 */
[C---:B------:R-:W-:Y:S01]  /*09e0*/  IMAD R5, R10.reuse, R2, R5 ;  /* 0x000000020a057224 */ /* 0x040fe200078e0205 */
[----:B------:R-:W-:-:S07]  /*09f0*/  IADD3 R10, PT, PT, -R10, RZ, RZ ;  /* 0x000000ff0a0a7210 */ /* 0x000fce0007ffe1ff */
.L_x_16:
[----:B------:R0:W1:Y:S01]  /*0a00*/  LDS R13, [R11] ;  /* 0x000000000b0d7984 */ /* 0x0000620000000800 */
[----:B------:R-:W-:-:S05]  /*0a10*/  VIADD R10, R10, 0x1 ;  /* 0x000000010a0a7836 */ /* 0x000fca0000000000 */
[----:B------:R-:W-:Y:S02]  /*0a20*/  ISETP.NE.AND P0, PT, R10, RZ, PT ;  /* 0x000000ff0a00720c */ /* 0x000fe40003f05270 */
[C---:B0-----:R-:W-:Y:S01]  /*0a30*/  LEA R11, R2.reuse, R11, 0x2 ;  /* 0x0000000b020b7211 */ /* 0x041fe200078e10ff */
[----:B-1----:R0:W-:Y:S02]  /*0a40*/  REDG.E.ADD.STRONG.GPU desc[UR6][R8.64], R13 ;  /* 0x0000000d0800798e */ /* 0x0021e4000c12e106 */
[----:B0-----:R-:W-:-:S08]  /*0a50*/  IMAD.WIDE.U32 R8, R2, 0x4, R8 ;  /* 0x0000000402087825 */ /* 0x001fd000078e0008 */
[----:B------:R-:W-:Y:S05]  /*0a60*/  @P0 BRA `(.L_x_16) ;  /* 0xfffffffc00e40947 */ /* 0x000fea000383ffff */
.L_x_15:
[----:B------:R-:W-:Y:S05]  /*0a70*/  BSYNC.RECONVERGENT B0 ;  /* 0x0000000000007941 */ /* 0x000fea0003800200 */
.L_x_14:
[----:B------:R-:W-:Y:S05]  /*0a80*/  @!P1 EXIT ;  /* 0x000000000000994d */ /* 0x000fea0003800000 */
.L_x_17:
[C---:B0-----:R-:W-:Y:S02]  /*0a90*/  IMAD R17, R5.reuse, 0x4, R3 ;  /* 0x0000000405117824 */ /* 0x041fe400078e0203 */
[C---:B------:R-:W-:Y:S02]  /*0aa0*/  IMAD.IADD R11, R2.reuse, 0x1, R5 ;  /* 0x00000001020b7824 */ /* 0x040fe400078e0205 */
[--C-:B------:R-:W-:Y:S01]  /*0ab0*/  IMAD.WIDE.U32 R8, R5, 0x4, R6.reuse ;  /* 0x0000000405087825 */ /* 0x100fe200078e0006 */
[----:B------:R-:W-:Y:S02]  /*0ac0*/  LEA R19, R2, R17, 0x2 ;  /* 0x0000001102137211 */ /* 0x000fe400078e10ff */
[----:B------:R-:W0:Y:S01]  /*0ad0*/  LDS R17, [R17] ;  /* 0x0000000011117984 */ /* 0x000e220000000800 */
[C---:B------:R-:W-:Y:S01]  /*0ae0*/  IADD3 R13, PT, PT, R11.reuse, R2, RZ ;  /* 0x000000020b0d7210 */ /* 0x040fe20007ffe0ff */
[----:B------:R-:W-:-:S04]  /*0af0*/  IMAD.WIDE.U32 R10, R11, 0x4, R6 ;  /* 0x000000040b0a7825 */ /* 0x000fc800078e0006 */
[C---:B------:R-:W-:Y:S02]  /*0b00*/  IMAD R21, R2.reuse, 0x4, R19 ;  /* 0x0000000402157824 */ /* 0x040fe400078e0213 */
[----:B------:R-:W1:Y:S01]  /*0b10*/  LDS R19, [R19] ;  /* 0x0000000013137984 */ /* 0x000e620000000800 */
[C---:B------:R-:W-:Y:S02]  /*0b20*/  IMAD.IADD R23, R13.reuse, 0x1, R2 ;  /* 0x000000010d177824 */ /* 0x040fe400078e0202 */
[----:B------:R-:W-:Y:S01]  /*0b30*/  LEA R4, R2, R21, 0x2 ;  /* 0x0000001502047211 */ /* 0x000fe200078e10ff */
[--C-:B------:R-:W-:Y:S01]  /*0b40*/  IMAD.WIDE.U32 R12, R13, 0x4, R6.reuse ;  /* 0x000000040d0c7825 */ /* 0x100fe200078e0006 */
[----:B------:R-:W2:Y:S01]  /*0b50*/  LDS R21, [R21] ;  /* 0x0000000015157984 */ /* 0x000ea20000000800 */
[C---:B------:R-:W-:Y:S02]  /*0b60*/  IADD3 R5, PT, PT, R23.reuse, R2, RZ ;  /* 0x0000000217057210 */ /* 0x040fe40007ffe0ff */
[----:B------:R-:W-:Y:S01]  /*0b70*/  IMAD.WIDE.U32 R14, R23, 0x4, R6 ;  /* 0x00000004170e7825 */ /* 0x000fe200078e0006 */
[----:B------:R-:W3:Y:S01]  /*0b80*/  LDS R25, [R4] ;  /* 0x0000000004197984 */ /* 0x000ee20000000800 */
[----:B------:R-:W-:-:S03]  /*0b90*/  ISETP.GE.AND P0, PT, R5, R0, PT ;  /* 0x000000000500720c */ /* 0x000fc60003f06270 */
[----:B0-----:R0:W-:Y:S04]  /*0ba0*/  REDG.E.ADD.STRONG.GPU desc[UR6][R8.64], R17 ;  /* 0x000000110800798e */ /* 0x0011e8000c12e106 */
[----:B-1----:R0:W-:Y:S04]  /*0bb0*/  REDG.E.ADD.STRONG.GPU desc[UR6][R10.64], R19 ;  /* 0x000000130a00798e */ /* 0x0021e8000c12e106 */
[----:B--2---:R0:W-:Y:S04]  /*0bc0*/  REDG.E.ADD.STRONG.GPU desc[UR6][R12.64], R21 ;  /* 0x000000150c00798e */ /* 0x0041e8000c12e106 */
[----:B---3--:R0:W-:Y:S01]  /*0bd0*/  REDG.E.ADD.STRONG.GPU desc[UR6][R14.64], R25 ;  /* 0x000000190e00798e */ /* 0x0081e2000c12e106 */
[----:B------:R-:W-:Y:S05]  /*0be0*/  @!P0 BRA `(.L_x_17) ;  /* 0xfffffffc00a88947 */ /* 0x000fea000383ffff */
[----:B------:R-:W-:Y:S05]  /*0bf0*/  EXIT ;  /* 0x000000000000794d */ /* 0x000fea0003800000 */
.L_x_18:
        /* <DEDUP_REMOVED lines=16> */
.L_x_21:


//--------------------- .nv.shared._Z7ReorderPxPiixS_ --------------------------
	.section	.nv.shared._Z7ReorderPxPiixS_,"aw",@nobits
	.sectionflags	@""
	.align	16
	.zero		1024


//--------------------- .nv.shared.reserved.0     --------------------------
	.section	.nv.shared.reserved.0,"aw",@nobits
	.weak		__nv_reservedSMEM_offset_0_alias
	.size		__nv_reservedSMEM_offset_0_alias, 0, 64
	.other		__nv_reservedSMEM_offset_0_alias,@"STO_CUDA_RESERVED_SHARED STV_DEFAULT"
__nv_reservedSMEM_offset_0_alias:
	.zero		0
	.zero		64


//--------------------- .nv.shared._Z10prefixScanPiS_ix --------------------------
	.section	.nv.shared._Z10prefixScanPiS_ix,"aw",@nobits
	.sectionflags	@""
	.align	16
	.zero		1024


//--------------------- .nv.shared._Z9histogramPiPxxi --------------------------
	.section	.nv.shared._Z9histogramPiPxxi,"aw",@nobits
	.sectionflags	@""
	.align	16
	.zero		1024


//--------------------- .nv.constant0._Z7ReorderPxPiixS_ --------------------------
	.section	.nv.constant0._Z7ReorderPxPiixS_,"a",@progbits
	.sectionflags	@""
	.align	4
.nv.constant0._Z7ReorderPxPiixS_:
	.zero		936


//--------------------- .nv.constant0._Z10prefixScanPiS_ix --------------------------
	.section	.nv.constant0._Z10prefixScanPiS_ix,"a",@progbits
	.sectionflags	@""
	.align	4
.nv.constant0._Z10prefixScanPiS_ix:
	.zero		928


//--------------------- .nv.constant0._Z9histogramPiPxxi --------------------------
	.section	.nv.constant0._Z9histogramPiPxxi,"a",@progbits
	.sectionflags	@""
	.align	4
.nv.constant0._Z9histogramPiPxxi:
	.zero		924


//--------------------- SYMBOLS --------------------------

	.type		.nv.reservedSmem.offset0,@object
	.size		.nv.reservedSmem.offset0,0x4
	.type		.nv.reservedSmem.cap,@object
	.size		.nv.reservedSmem.cap,0x4
